//
// Generated by NVIDIA NVVM Compiler
//
// Compiler Build ID: CL-36424714
// Cuda compilation tools, release 13.0, V13.0.88
// Based on NVVM 20.0.0
//

.version 9.0
.target sm_100
.address_size 64

	// .globl	_Z24ThreadBlockBarrierKernelPKfPfi
// _ZZ24ThreadBlockBarrierKernelPKfPfiE10sharedData has been demoted
// _ZZ18NamedBarrierKernelPKfPfiE10sharedData has been demoted
// _ZZ28TestBarrierCorrectnessKernelPiiE13sharedCounter has been demoted

.visible .entry _Z24ThreadBlockBarrierKernelPKfPfi(
	.param .u64 .ptr .align 1 _Z24ThreadBlockBarrierKernelPKfPfi_param_0,
	.param .u64 .ptr .align 1 _Z24ThreadBlockBarrierKernelPKfPfi_param_1,
	.param .u32 _Z24ThreadBlockBarrierKernelPKfPfi_param_2
)
{
	.reg .pred 	%p<3>;
	.reg .b32 	%r<9>;
	.reg .b32 	%f<7>;
	.reg .b64 	%rd<9>;
	// demoted variable
	.shared .align 4 .b8 _ZZ24ThreadBlockBarrierKernelPKfPfiE10sharedData[4096];
	ld.param.u64 	%rd1, [_Z24ThreadBlockBarrierKernelPKfPfi_param_0];
	ld.param.u64 	%rd2, [_Z24ThreadBlockBarrierKernelPKfPfi_param_1];
	ld.param.u32 	%r4, [_Z24ThreadBlockBarrierKernelPKfPfi_param_2];
	mov.u32 	%r5, %ctaid.x;
	mov.u32 	%r6, %ntid.x;
	mov.u32 	%r1, %tid.x;
	mad.lo.s32 	%r2, %r5, %r6, %r1;
	setp.ge.s32 	%p1, %r2, %r4;
	@%p1 bra 	$L__BB0_4;
	cvta.to.global.u64 	%rd3, %rd1;
	mul.wide.s32 	%rd4, %r2, 4;
	add.s64 	%rd5, %rd3, %rd4;
	ld.global.f32 	%f4, [%rd5];
	shl.b32 	%r7, %r1, 2;
	mov.u32 	%r8, _ZZ24ThreadBlockBarrierKernelPKfPfiE10sharedData;
	add.s32 	%r3, %r8, %r7;
	st.shared.f32 	[%r3], %f4;
	bar.sync 	0;
	ld.shared.f32 	%f6, [%r3];
	setp.eq.s32 	%p2, %r1, 0;
	@%p2 bra 	$L__BB0_3;
	ld.shared.f32 	%f5, [%r3+-4];
	add.f32 	%f6, %f6, %f5;
$L__BB0_3:
	bar.sync 	0;
	cvta.to.global.u64 	%rd6, %rd2;
	add.s64 	%rd8, %rd6, %rd4;
	st.global.f32 	[%rd8], %f6;
$L__BB0_4:
	ret;

}
	// .globl	_Z17GridBarrierKernelPfii
.visible .entry _Z17GridBarrierKernelPfii(
	.param .u64 .ptr .align 1 _Z17GridBarrierKernelPfii_param_0,
	.param .u32 _Z17GridBarrierKernelPfii_param_1,
	.param .u32 _Z17GridBarrierKernelPfii_param_2
)
{
	.reg .pred 	%p<15>;
	.reg .b32 	%r<40>;
	.reg .b32 	%f<8>;
	.reg .b64 	%rd<18>;

	ld.param.u64 	%rd6, [_Z17GridBarrierKernelPfii_param_0];
	ld.param.u32 	%r10, [_Z17GridBarrierKernelPfii_param_1];
	ld.param.u32 	%r11, [_Z17GridBarrierKernelPfii_param_2];
	mov.u32 	%r1, %ctaid.x;
	mov.u32 	%r12, %ntid.x;
	mov.u32 	%r2, %tid.x;
	mad.lo.s32 	%r3, %r1, %r12, %r2;
	setp.ge.s32 	%p2, %r3, %r10;
	@%p2 bra 	$L__BB1_16;
	// begin inline asm
	mov.u32 %r13, %envreg2;
	// end inline asm
	cvt.u64.u32 	%rd7, %r13;
	// begin inline asm
	mov.u32 %r14, %envreg1;
	// end inline asm
	cvt.u64.u32 	%rd8, %r14;
	shl.b64 	%rd9, %rd8, 32;
	or.b64  	%rd1, %rd9, %rd7;
	setp.lt.s32 	%p3, %r11, 1;
	@%p3 bra 	$L__BB1_16;
	cvta.to.global.u64 	%rd10, %rd6;
	mul.wide.s32 	%rd11, %r3, 4;
	add.s64 	%rd2, %rd10, %rd11;
	add.s64 	%rd3, %rd1, 4;
	mov.u32 	%r16, %tid.y;
	add.s32 	%r17, %r2, %r16;
	mov.u32 	%r18, %tid.z;
	or.b32  	%r4, %r17, %r18;
	mov.u32 	%r19, %nctaid.x;
	mov.u32 	%r20, %nctaid.y;
	mul.lo.s32 	%r21, %r19, %r20;
	mov.u32 	%r22, %nctaid.z;
	mul.lo.s32 	%r23, %r21, %r22;
	mov.u32 	%r24, %ctaid.y;
	add.s32 	%r25, %r1, %r24;
	mov.u32 	%r26, %ctaid.z;
	neg.s32 	%r27, %r26;
	setp.eq.s32 	%p4, %r25, %r27;
	sub.s32 	%r28, -2147483647, %r23;
	selp.b32 	%r5, %r28, 1, %p4;
	setp.gt.s32 	%p5, %r3, 0;
	add.s32 	%r29, %r10, -1;
	setp.lt.s32 	%p6, %r3, %r29;
	and.pred  	%p1, %p5, %p6;
	add.s32 	%r30, %r3, -1;
	mul.wide.u32 	%rd12, %r30, 4;
	add.s64 	%rd4, %rd10, %rd12;
	mul.wide.u32 	%rd13, %r3, 4;
	add.s64 	%rd5, %rd10, %rd13;
	mov.b32 	%r39, 0;
	not.pred 	%p10, %p1;
$L__BB1_3:
	setp.ne.s64 	%p7, %rd1, 0;
	ld.global.f32 	%f2, [%rd2];
	fma.rn.f32 	%f1, %f2, 0f3F8CCCCD, 0f3F000000;
	st.global.f32 	[%rd2], %f1;
	@%p7 bra 	$L__BB1_5;
	// begin inline asm
	trap;
	// end inline asm
$L__BB1_5:
	setp.ne.s32 	%p8, %r4, 0;
	barrier.sync 	0;
	@%p8 bra 	$L__BB1_8;
	// begin inline asm
	atom.add.release.gpu.u32 %r31,[%rd3],%r5;
	// end inline asm
$L__BB1_7:
	// begin inline asm
	ld.acquire.gpu.u32 %r33,[%rd3];
	// end inline asm
	xor.b32  	%r34, %r33, %r31;
	setp.gt.s32 	%p9, %r34, -1;
	@%p9 bra 	$L__BB1_7;
$L__BB1_8:
	barrier.sync 	0;
	@%p10 bra 	$L__BB1_10;
	ld.global.f32 	%f3, [%rd4];
	ld.global.f32 	%f4, [%rd5+4];
	add.f32 	%f5, %f1, %f3;
	add.f32 	%f6, %f5, %f4;
	div.rn.f32 	%f7, %f6, 0f40400000;
	st.global.f32 	[%rd5], %f7;
$L__BB1_10:
	setp.ne.s64 	%p11, %rd1, 0;
	@%p11 bra 	$L__BB1_12;
	// begin inline asm
	trap;
	// end inline asm
$L__BB1_12:
	setp.ne.s32 	%p12, %r4, 0;
	barrier.sync 	0;
	@%p12 bra 	$L__BB1_15;
	// begin inline asm
	atom.add.release.gpu.u32 %r35,[%rd3],%r5;
	// end inline asm
$L__BB1_14:
	// begin inline asm
	ld.acquire.gpu.u32 %r37,[%rd3];
	// end inline asm
	xor.b32  	%r38, %r37, %r35;
	setp.gt.s32 	%p13, %r38, -1;
	@%p13 bra 	$L__BB1_14;
$L__BB1_15:
	barrier.sync 	0;
	add.s32 	%r39, %r39, 1;
	setp.ne.s32 	%p14, %r39, %r11;
	@%p14 bra 	$L__BB1_3;
$L__BB1_16:
	ret;

}
	// .globl	_Z18NamedBarrierKernelPKfPfi
.visible .entry _Z18NamedBarrierKernelPKfPfi(
	.param .u64 .ptr .align 1 _Z18NamedBarrierKernelPKfPfi_param_0,
	.param .u64 .ptr .align 1 _Z18NamedBarrierKernelPKfPfi_param_1,
	.param .u32 _Z18NamedBarrierKernelPKfPfi_param_2
)
{
	.reg .pred 	%p<2>;
	.reg .b32 	%r<9>;
	.reg .b32 	%f<3>;
	.reg .b64 	%rd<8>;
	// demoted variable
	.shared .align 4 .b8 _ZZ18NamedBarrierKernelPKfPfiE10sharedData[4096];
	ld.param.u64 	%rd1, [_Z18NamedBarrierKernelPKfPfi_param_0];
	ld.param.u64 	%rd2, [_Z18NamedBarrierKernelPKfPfi_param_1];
	ld.param.u32 	%r3, [_Z18NamedBarrierKernelPKfPfi_param_2];
	mov.u32 	%r4, %ctaid.x;
	mov.u32 	%r5, %ntid.x;
	mov.u32 	%r1, %tid.x;
	mad.lo.s32 	%r2, %r4, %r5, %r1;
	setp.ge.s32 	%p1, %r2, %r3;
	@%p1 bra 	$L__BB2_2;
	cvta.to.global.u64 	%rd3, %rd1;
	cvta.to.global.u64 	%rd4, %rd2;
	mul.wide.s32 	%rd5, %r2, 4;
	add.s64 	%rd6, %rd3, %rd5;
	ld.global.f32 	%f1, [%rd6];
	shl.b32 	%r6, %r1, 2;
	mov.u32 	%r7, _ZZ18NamedBarrierKernelPKfPfiE10sharedData;
	add.s32 	%r8, %r7, %r6;
	st.shared.f32 	[%r8], %f1;
	bar.sync 	0;
	ld.shared.f32 	%f2, [%r8];
	add.s64 	%rd7, %rd4, %rd5;
	st.global.f32 	[%rd7], %f2;
$L__BB2_2:
	ret;

}
	// .globl	_Z17WarpBarrierKernelPKfPfi
.visible .entry _Z17WarpBarrierKernelPKfPfi(
	.param .u64 .ptr .align 1 _Z17WarpBarrierKernelPKfPfi_param_0,
	.param .u64 .ptr .align 1 _Z17WarpBarrierKernelPKfPfi_param_1,
	.param .u32 _Z17WarpBarrierKernelPKfPfi_param_2
)
{
	.reg .pred 	%p<8>;
	.reg .b32 	%r<21>;
	.reg .b32 	%f<12>;
	.reg .b64 	%rd<9>;

	ld.param.u64 	%rd1, [_Z17WarpBarrierKernelPKfPfi_param_0];
	ld.param.u64 	%rd2, [_Z17WarpBarrierKernelPKfPfi_param_1];
	ld.param.u32 	%r3, [_Z17WarpBarrierKernelPKfPfi_param_2];
	mov.u32 	%r4, %ctaid.x;
	mov.u32 	%r5, %ntid.x;
	mov.u32 	%r1, %tid.x;
	mad.lo.s32 	%r2, %r4, %r5, %r1;
	setp.ge.s32 	%p1, %r2, %r3;
	@%p1 bra 	$L__BB3_3;
	cvta.to.global.u64 	%rd3, %rd1;
	mul.wide.s32 	%rd4, %r2, 4;
	add.s64 	%rd5, %rd3, %rd4;
	ld.global.f32 	%f2, [%rd5];
	mov.b32 	%r6, %f2;
	shfl.sync.down.b32	%r7|%p2, %r6, 16, 31, -1;
	mov.b32 	%f3, %r7;
	add.f32 	%f4, %f2, %f3;
	bar.warp.sync 	-1;
	mov.b32 	%r8, %f4;
	shfl.sync.down.b32	%r9|%p3, %r8, 8, 31, -1;
	mov.b32 	%f5, %r9;
	add.f32 	%f6, %f4, %f5;
	bar.warp.sync 	-1;
	mov.b32 	%r10, %f6;
	shfl.sync.down.b32	%r11|%p4, %r10, 4, 31, -1;
	mov.b32 	%f7, %r11;
	add.f32 	%f8, %f6, %f7;
	bar.warp.sync 	-1;
	mov.b32 	%r12, %f8;
	shfl.sync.down.b32	%r13|%p5, %r12, 2, 31, -1;
	mov.b32 	%f9, %r13;
	add.f32 	%f10, %f8, %f9;
	bar.warp.sync 	-1;
	mov.b32 	%r14, %f10;
	shfl.sync.down.b32	%r15|%p6, %r14, 1, 31, -1;
	mov.b32 	%f11, %r15;
	add.f32 	%f1, %f10, %f11;
	bar.warp.sync 	-1;
	and.b32  	%r16, %r1, 31;
	setp.ne.s32 	%p7, %r16, 0;
	@%p7 bra 	$L__BB3_3;
	shr.s32 	%r17, %r2, 31;
	shr.u32 	%r18, %r17, 27;
	add.s32 	%r19, %r2, %r18;
	shr.s32 	%r20, %r19, 5;
	cvta.to.global.u64 	%rd6, %rd2;
	mul.wide.s32 	%rd7, %r20, 4;
	add.s64 	%rd8, %rd6, %rd7;
	st.global.f32 	[%rd8], %f1;
$L__BB3_3:
	ret;

}
	// .globl	_Z17TileBarrierKernelPKfPfii
.visible .entry _Z17TileBarrierKernelPKfPfii(
	.param .u64 .ptr .align 1 _Z17TileBarrierKernelPKfPfii_param_0,
	.param .u64 .ptr .align 1 _Z17TileBarrierKernelPKfPfii_param_1,
	.param .u32 _Z17TileBarrierKernelPKfPfii_param_2,
	.param .u32 _Z17TileBarrierKernelPKfPfii_param_3
)
{
	.reg .pred 	%p<8>;
	.reg .b32 	%r<23>;
	.reg .b32 	%f<12>;
	.reg .b64 	%rd<9>;

	ld.param.u64 	%rd1, [_Z17TileBarrierKernelPKfPfii_param_0];
	ld.param.u64 	%rd2, [_Z17TileBarrierKernelPKfPfii_param_1];
	ld.param.u32 	%r4, [_Z17TileBarrierKernelPKfPfii_param_2];
	mov.u32 	%r5, %ctaid.x;
	mov.u32 	%r1, %ntid.x;
	mov.u32 	%r2, %tid.x;
	mad.lo.s32 	%r3, %r5, %r1, %r2;
	setp.ge.s32 	%p1, %r3, %r4;
	@%p1 bra 	$L__BB4_3;
	cvta.to.global.u64 	%rd3, %rd1;
	mul.wide.s32 	%rd4, %r3, 4;
	add.s64 	%rd5, %rd3, %rd4;
	ld.global.f32 	%f2, [%rd5];
	mov.b32 	%r6, %f2;
	shfl.sync.down.b32	%r7|%p2, %r6, 16, 31, -1;
	mov.b32 	%f3, %r7;
	add.f32 	%f4, %f2, %f3;
	bar.warp.sync 	-1;
	mov.b32 	%r8, %f4;
	shfl.sync.down.b32	%r9|%p3, %r8, 8, 31, -1;
	mov.b32 	%f5, %r9;
	add.f32 	%f6, %f4, %f5;
	bar.warp.sync 	-1;
	mov.b32 	%r10, %f6;
	shfl.sync.down.b32	%r11|%p4, %r10, 4, 31, -1;
	mov.b32 	%f7, %r11;
	add.f32 	%f8, %f6, %f7;
	bar.warp.sync 	-1;
	mov.b32 	%r12, %f8;
	shfl.sync.down.b32	%r13|%p5, %r12, 2, 31, -1;
	mov.b32 	%f9, %r13;
	add.f32 	%f10, %f8, %f9;
	bar.warp.sync 	-1;
	mov.b32 	%r14, %f10;
	shfl.sync.down.b32	%r15|%p6, %r14, 1, 31, -1;
	mov.b32 	%f11, %r15;
	add.f32 	%f1, %f10, %f11;
	bar.warp.sync 	-1;
	mov.u32 	%r16, %tid.y;
	mov.u32 	%r17, %tid.z;
	mov.u32 	%r18, %ntid.y;
	mad.lo.s32 	%r19, %r17, %r18, %r16;
	mad.lo.s32 	%r20, %r19, %r1, %r2;
	and.b32  	%r21, %r20, 31;
	setp.ne.s32 	%p7, %r21, 0;
	@%p7 bra 	$L__BB4_3;
	shr.u32 	%r22, %r3, 5;
	cvta.to.global.u64 	%rd6, %rd2;
	mul.wide.u32 	%rd7, %r22, 4;
	add.s64 	%rd8, %rd6, %rd7;
	st.global.f32 	[%rd8], %f1;
$L__BB4_3:
	ret;

}
	// .globl	_Z28TestBarrierCorrectnessKernelPii
.visible .entry _Z28TestBarrierCorrectnessKernelPii(
	.param .u64 .ptr .align 1 _Z28TestBarrierCorrectnessKernelPii_param_0,
	.param .u32 _Z28TestBarrierCorrectnessKernelPii_param_1
)
{
	.reg .pred 	%p<4>;
	.reg .b32 	%r<21>;
	.reg .b64 	%rd<5>;
	// demoted variable
	.shared .align 4 .b8 _ZZ28TestBarrierCorrectnessKernelPiiE13sharedCounter[4096];
	ld.param.u64 	%rd1, [_Z28TestBarrierCorrectnessKernelPii_param_0];
	ld.param.u32 	%r7, [_Z28TestBarrierCorrectnessKernelPii_param_1];
	mov.u32 	%r8, %ctaid.x;
	mov.u32 	%r1, %ntid.x;
	mov.u32 	%r2, %tid.x;
	mad.lo.s32 	%r3, %r8, %r1, %r2;
	setp.ge.s32 	%p1, %r3, %r7;
	@%p1 bra 	$L__BB5_5;
	shl.b32 	%r10, %r2, 2;
	mov.u32 	%r11, _ZZ28TestBarrierCorrectnessKernelPiiE13sharedCounter;
	add.s32 	%r12, %r11, %r10;
	st.shared.u32 	[%r12], %r2;
	bar.sync 	0;
	mov.b32 	%r19, 0;
	bra.uni 	$L__BB5_3;
$L__BB5_2:
	add.s32 	%r19, %r19, 1;
	setp.eq.s32 	%p3, %r19, %r1;
	mov.b32 	%r20, 1;
	@%p3 bra 	$L__BB5_4;
$L__BB5_3:
	shl.b32 	%r14, %r19, 2;
	add.s32 	%r16, %r11, %r14;
	ld.shared.u32 	%r17, [%r16];
	setp.eq.s32 	%p2, %r17, %r19;
	mov.b32 	%r20, 0;
	@%p2 bra 	$L__BB5_2;
$L__BB5_4:
	cvta.to.global.u64 	%rd2, %rd1;
	mul.wide.s32 	%rd3, %r3, 4;
	add.s64 	%rd4, %rd2, %rd3;
	st.global.u32 	[%rd4], %r20;
$L__BB5_5:
	ret;

}


// ===== COMPILED SASS (sm_100) =====

	.target	sm_100

	.elftype	@"ET_EXEC"


//--------------------- .note.nv.tkinfo           --------------------------
	.section	.note.nv.tkinfo,"",@"SHT_NOTE"
	.sectionflags	@"SHF_NOTE_NV_TKINFO"
	.tkinfo
        /*0018*/ 	.word	0x00000002
        /*0030*/ 	.string	""
        /*0030*/ 	.string	"ptxas"
        /*0030*/ 	.string	"Cuda compilation tools, release 13.0, V13.0.88"
        /*0030*/ 	.string	"Build cuda_13.0.r13.0/compiler.36424714_0"
        /*0030*/ 	.string	"-arch sm_100 -m 64 "



//--------------------- .note.nv.cuinfo           --------------------------
	.section	.note.nv.cuinfo,"",@"SHT_NOTE"
	.sectionflags	@"SHF_NOTE_NV_CUINFO"
        /*0018*/ 	.short	0x0002
        /*001a*/ 	.short	0x0064
        /*001c*/ 	.short	0x0082
	.zero		2


//--------------------- .nv.info                  --------------------------
	.section	.nv.info,"",@"SHT_CUDA_INFO"
	.align	4


	//----- nvinfo : EIATTR_REGCOUNT
	.align		4
        /*0000*/ 	.byte	0x04, 0x2f
        /*0002*/ 	.short	(.L_1 - .L_0)
	.align		4
.L_0:
        /*0004*/ 	.word	index@(_Z24ThreadBlockBarrierKernelPKfPfi)
        /*0008*/ 	.word	0x0000000e


	//----- nvinfo : EIATTR_FRAME_SIZE
	.align		4
.L_1:
        /*000c*/ 	.byte	0x04, 0x11
        /*000e*/ 	.short	(.L_3 - .L_2)
	.align		4
.L_2:
        /*0010*/ 	.word	index@(_Z24ThreadBlockBarrierKernelPKfPfi)
        /*0014*/ 	.word	0x00000000


	//----- nvinfo : EIATTR_REGCOUNT
	.align		4
.L_3:
        /*0018*/ 	.byte	0x04, 0x2f
        /*001a*/ 	.short	(.L_5 - .L_4)
	.align		4
.L_4:
        /*001c*/ 	.word	index@(_Z17GridBarrierKernelPfii)
        /*0020*/ 	.word	0x00000017


	//----- nvinfo : EIATTR_FRAME_SIZE
	.align		4
.L_5:
        /*0024*/ 	.byte	0x04, 0x11
        /*0026*/ 	.short	(.L_7 - .L_6)
	.align		4
.L_6:
        /*0028*/ 	.word	index@($__internal_0_$__cuda_sm3x_div_rn_noftz_f32_slowpath)
        /*002c*/ 	.word	0x00000000


	//----- nvinfo : EIATTR_FRAME_SIZE
	.align		4
.L_7:
        /*0030*/ 	.byte	0x04, 0x11
        /*0032*/ 	.short	(.L_9 - .L_8)
	.align		4
.L_8:
        /*0034*/ 	.word	index@(_Z17GridBarrierKernelPfii)
        /*0038*/ 	.word	0x00000000


	//----- nvinfo : EIATTR_REGCOUNT
	.align		4
.L_9:
        /*003c*/ 	.byte	0x04, 0x2f
        /*003e*/ 	.short	(.L_11 - .L_10)
	.align		4
.L_10:
        /*0040*/ 	.word	index@(_Z18NamedBarrierKernelPKfPfi)
        /*0044*/ 	.word	0x0000000e


	//----- nvinfo : EIATTR_FRAME_SIZE
	.align		4
.L_11:
        /*0048*/ 	.byte	0x04, 0x11
        /*004a*/ 	.short	(.L_13 - .L_12)
	.align		4
.L_12:
        /*004c*/ 	.word	index@(_Z18NamedBarrierKernelPKfPfi)
        /*0050*/ 	.word	0x00000000


	//----- nvinfo : EIATTR_REGCOUNT
	.align		4
.L_13:
        /*0054*/ 	.byte	0x04, 0x2f
        /*0056*/ 	.short	(.L_15 - .L_14)
	.align		4
.L_14:
        /*0058*/ 	.word	index@(_Z17WarpBarrierKernelPKfPfi)
        /*005c*/ 	.word	0x0000000c


	//----- nvinfo : EIATTR_FRAME_SIZE
	.align		4
.L_15:
        /*0060*/ 	.byte	0x04, 0x11
        /*0062*/ 	.short	(.L_17 - .L_16)
	.align		4
.L_16:
        /*0064*/ 	.word	index@(_Z17WarpBarrierKernelPKfPfi)
        /*0068*/ 	.word	0x00000000


	//----- nvinfo : EIATTR_REGCOUNT
	.align		4
.L_17:
        /*006c*/ 	.byte	0x04, 0x2f
        /*006e*/ 	.short	(.L_19 - .L_18)
	.align		4
.L_18:
        /*0070*/ 	.word	index@(_Z17TileBarrierKernelPKfPfii)
        /*0074*/ 	.word	0x00000010


	//----- nvinfo : EIATTR_FRAME_SIZE
	.align		4
.L_19:
        /*0078*/ 	.byte	0x04, 0x11
        /*007a*/ 	.short	(.L_21 - .L_20)
	.align		4
.L_20:
        /*007c*/ 	.word	index@(_Z17TileBarrierKernelPKfPfii)
        /*0080*/ 	.word	0x00000000


	//----- nvinfo : EIATTR_REGCOUNT
	.align		4
.L_21:
        /*0084*/ 	.byte	0x04, 0x2f
        /*0086*/ 	.short	(.L_23 - .L_22)
	.align		4
.L_22:
        /*0088*/ 	.word	index@(_Z28TestBarrierCorrectnessKernelPii)
        /*008c*/ 	.word	0x0000000a


	//----- nvinfo : EIATTR_FRAME_SIZE
	.align		4
.L_23:
        /*0090*/ 	.byte	0x04, 0x11
        /*0092*/ 	.short	(.L_25 - .L_24)
	.align		4
.L_24:
        /*0094*/ 	.word	index@(_Z28TestBarrierCorrectnessKernelPii)
        /*0098*/ 	.word	0x00000000


	//----- nvinfo : EIATTR_MIN_STACK_SIZE
	.align		4
.L_25:
        /*009c*/ 	.byte	0x04, 0x12
        /*009e*/ 	.short	(.L_27 - .L_26)
	.align		4
.L_26:
        /*00a0*/ 	.word	index@(_Z28TestBarrierCorrectnessKernelPii)
        /*00a4*/ 	.word	0x00000000


	//----- nvinfo : EIATTR_MIN_STACK_SIZE
	.align		4
.L_27:
        /*00a8*/ 	.byte	0x04, 0x12
        /*00aa*/ 	.short	(.L_29 - .L_28)
	.align		4
.L_28:
        /*00ac*/ 	.word	index@(_Z17TileBarrierKernelPKfPfii)
        /*00b0*/ 	.word	0x00000000


	//----- nvinfo : EIATTR_MIN_STACK_SIZE
	.align		4
.L_29:
        /*00b4*/ 	.byte	0x04, 0x12
        /*00b6*/ 	.short	(.L_31 - .L_30)
	.align		4
.L_30:
        /*00b8*/ 	.word	index@(_Z17WarpBarrierKernelPKfPfi)
        /*00bc*/ 	.word	0x00000000


	//----- nvinfo : EIATTR_MIN_STACK_SIZE
	.align		4
.L_31:
        /*00c0*/ 	.byte	0x04, 0x12
        /*00c2*/ 	.short	(.L_33 - .L_32)
	.align		4
.L_32:
        /*00c4*/ 	.word	index@(_Z18NamedBarrierKernelPKfPfi)
        /*00c8*/ 	.word	0x00000000


	//----- nvinfo : EIATTR_MIN_STACK_SIZE
	.align		4
.L_33:
        /*00cc*/ 	.byte	0x04, 0x12
        /*00ce*/ 	.short	(.L_35 - .L_34)
	.align		4
.L_34:
        /*00d0*/ 	.word	index@(_Z17GridBarrierKernelPfii)
        /*00d4*/ 	.word	0x00000000


	//----- nvinfo : EIATTR_MIN_STACK_SIZE
	.align		4
.L_35:
        /*00d8*/ 	.byte	0x04, 0x12
        /*00da*/ 	.short	(.L_37 - .L_36)
	.align		4
.L_36:
        /*00dc*/ 	.word	index@(_Z24ThreadBlockBarrierKernelPKfPfi)
        /*00e0*/ 	.word	0x00000000
.L_37:


//--------------------- .nv.compat                --------------------------
	.section	.nv.compat,"",@"SHT_CUDA_COMPAT_INFO"
	.align	4
        /*0000*/ 	.byte	0x02, 0x09, 0x00, 0x00, 0x02, 0x02, 0x01, 0x00, 0x02, 0x05, 0x05, 0x00, 0x03, 0x07, 0x01, 0x01
        /*0010*/ 	.byte	0x02, 0x03, 0x00, 0x00, 0x02, 0x06, 0x01, 0x00, 0x04, 0x0b, 0x08, 0x00, 0x01, 0x00, 0x00, 0x00
        /*0020*/ 	.byte	0x00, 0x00, 0x00, 0x00


//--------------------- .nv.info._Z28TestBarrierCorrectnessKernelPii --------------------------
	.section	.nv.info._Z28TestBarrierCorrectnessKernelPii,"",@"SHT_CUDA_INFO"
	.sectionflags	@""
	.align	4


	//----- nvinfo : EIATTR_CUDA_API_VERSION
	.align		4
        /*0000*/ 	.byte	0x04, 0x37
        /*0002*/ 	.short	(.L_39 - .L_38)
.L_38:
        /*0004*/ 	.word	0x00000082


	//----- nvinfo : EIATTR_KPARAM_INFO
	.align		4
.L_39:
        /*0008*/ 	.byte	0x04, 0x17
        /*000a*/ 	.short	(.L_41 - .L_40)
.L_40:
        /*000c*/ 	.word	0x00000000
        /*0010*/ 	.short	0x0001
        /*0012*/ 	.short	0x0008
        /*0014*/ 	.byte	0x00, 0xf0, 0x11, 0x00


	//----- nvinfo : EIATTR_KPARAM_INFO
	.align		4
.L_41:
        /*0018*/ 	.byte	0x04, 0x17
        /*001a*/ 	.short	(.L_43 - .L_42)
.L_42:
        /*001c*/ 	.word	0x00000000
        /*0020*/ 	.short	0x0000
        /*0022*/ 	.short	0x0000
        /*0024*/ 	.byte	0x00, 0xf5, 0x21, 0x00


	//----- nvinfo : EIATTR_SPARSE_MMA_MASK
	.align		4
.L_43:
        /*0028*/ 	.byte	0x03, 0x50
        /*002a*/ 	.short	0x0000


	//----- nvinfo : EIATTR_MAXREG_COUNT
	.align		4
        /*002c*/ 	.byte	0x03, 0x1b
        /*002e*/ 	.short	0x00ff


	//----- nvinfo : EIATTR_NUM_BARRIERS
	.align		4
        /*0030*/ 	.byte	0x02, 0x4c
        /*0032*/ 	.byte	0x01
	.zero		1


	//----- nvinfo : EIATTR_MERCURY_ISA_VERSION
	.align		4
        /*0034*/ 	.byte	0x03, 0x5f
        /*0036*/ 	.short	0x0101


	//----- nvinfo : EIATTR_VRC_CTA_INIT_COUNT
	.align		4
        /*0038*/ 	.byte	0x02, 0x4a
	.zero		1
	.zero		1


	//----- nvinfo : EIATTR_EXIT_INSTR_OFFSETS
	.align		4
        /*003c*/ 	.byte	0x04, 0x1c
        /*003e*/ 	.short	(.L_45 - .L_44)


	//   ....[0]....
.L_44:
        /*0040*/ 	.word	0x00000070


	//   ....[1]....
        /*0044*/ 	.word	0x000001c0


	//----- nvinfo : EIATTR_CBANK_PARAM_SIZE
	.align		4
.L_45:
        /*0048*/ 	.byte	0x03, 0x19
        /*004a*/ 	.short	0x000c


	//----- nvinfo : EIATTR_PARAM_CBANK
	.align		4
        /*004c*/ 	.byte	0x04, 0x0a
        /*004e*/ 	.short	(.L_47 - .L_46)
	.align		4
.L_46:
        /*0050*/ 	.word	index@(.nv.constant0._Z28TestBarrierCorrectnessKernelPii)
        /*0054*/ 	.short	0x0380
        /*0056*/ 	.short	0x000c


	//----- nvinfo : EIATTR_SW_WAR
	.align		4
.L_47:
        /*0058*/ 	.byte	0x04, 0x36
        /*005a*/ 	.short	(.L_49 - .L_48)
.L_48:
        /*005c*/ 	.word	0x00000008
.L_49:


//--------------------- .nv.info._Z17TileBarrierKernelPKfPfii --------------------------
	.section	.nv.info._Z17TileBarrierKernelPKfPfii,"",@"SHT_CUDA_INFO"
	.sectionflags	@""
	.align	4


	//----- nvinfo : EIATTR_CUDA_API_VERSION
	.align		4
        /*0000*/ 	.byte	0x04, 0x37
        /*0002*/ 	.short	(.L_51 - .L_50)
.L_50:
        /*0004*/ 	.word	0x00000082


	//----- nvinfo : EIATTR_KPARAM_INFO
	.align		4
.L_51:
        /*0008*/ 	.byte	0x04, 0x17
        /*000a*/ 	.short	(.L_53 - .L_52)
.L_52:
        /*000c*/ 	.word	0x00000000
        /*0010*/ 	.short	0x0003
        /*0012*/ 	.short	0x0014
        /*0014*/ 	.byte	0x00, 0xf0, 0x11, 0x00


	//----- nvinfo : EIATTR_KPARAM_INFO
	.align		4
.L_53:
        /*0018*/ 	.byte	0x04, 0x17
        /*001a*/ 	.short	(.L_55 - .L_54)
.L_54:
        /*001c*/ 	.word	0x00000000
        /*0020*/ 	.short	0x0002
        /*0022*/ 	.short	0x0010
        /*0024*/ 	.byte	0x00, 0xf0, 0x11, 0x00


	//----- nvinfo : EIATTR_KPARAM_INFO
	.align		4
.L_55:
        /*0028*/ 	.byte	0x04, 0x17
        /*002a*/ 	.short	(.L_57 - .L_56)
.L_56:
        /*002c*/ 	.word	0x00000000
        /*0030*/ 	.short	0x0001
        /*0032*/ 	.short	0x0008
        /*0034*/ 	.byte	0x00, 0xf5, 0x21, 0x00


	//----- nvinfo : EIATTR_KPARAM_INFO
	.align		4
.L_57:
        /*0038*/ 	.byte	0x04, 0x17
        /*003a*/ 	.short	(.L_59 - .L_58)
.L_58:
        /*003c*/ 	.word	0x00000000
        /*0040*/ 	.short	0x0000
        /*0042*/ 	.short	0x0000
        /*0044*/ 	.byte	0x00, 0xf5, 0x21, 0x00


	//----- nvinfo : EIATTR_SPARSE_MMA_MASK
	.align		4
.L_59:
        /*0048*/ 	.byte	0x03, 0x50
        /*004a*/ 	.short	0x0000


	//----- nvinfo : EIATTR_MAXREG_COUNT
	.align		4
        /*004c*/ 	.byte	0x03, 0x1b
        /*004e*/ 	.short	0x00ff


	//----- nvinfo : EIATTR_MERCURY_ISA_VERSION
	.align		4
        /*0050*/ 	.byte	0x03, 0x5f
        /*0052*/ 	.short	0x0101


	//----- nvinfo : EIATTR_COOP_GROUP_MASK_REGIDS
	.align		4
        /*0054*/ 	.byte	0x04, 0x29
        /*0056*/ 	.short	(.L_61 - .L_60)


	//   ....[0]....
.L_60:
        /*0058*/ 	.word	0xffffffff


	//   ....[1]....
        /*005c*/ 	.word	0xffffffff


	//   ....[2]....
        /*0060*/ 	.word	0xffffffff


	//   ....[3]....
        /*0064*/ 	.word	0xffffffff


	//   ....[4]....
        /*0068*/ 	.word	0xffffffff


	//   ....[5]....
        /*006c*/ 	.word	0xffffffff


	//   ....[6]....
        /*0070*/ 	.word	0xffffffff


	//   ....[7]....
        /*0074*/ 	.word	0xffffffff


	//   ....[8]....
        /*0078*/ 	.word	0xffffffff


	//   ....[9]....
        /*007c*/ 	.word	0xffffffff


	//----- nvinfo : EIATTR_COOP_GROUP_INSTR_OFFSETS
	.align		4
.L_61:
        /*0080*/ 	.byte	0x04, 0x28
        /*0082*/ 	.short	(.L_63 - .L_62)


	//   ....[0]....
.L_62:
        /*0084*/ 	.word	0x00000120


	//   ....[1]....
        /*0088*/ 	.word	0x00000130


	//   ....[2]....
        /*008c*/ 	.word	0x00000140


	//   ....[3]....
        /*0090*/ 	.word	0x00000150


	//   ....[4]....
        /*0094*/ 	.word	0x00000160


	//   ....[5]....
        /*0098*/ 	.word	0x00000170


	//   ....[6]....
        /*009c*/ 	.word	0x00000190


	//   ....[7]....
        /*00a0*/ 	.word	0x000001b0


	//   ....[8]....
        /*00a4*/ 	.word	0x000001d0


	//   ....[9]....
        /*00a8*/ 	.word	0x000001f0


	//----- nvinfo : EIATTR_VRC_CTA_INIT_COUNT
	.align		4
.L_63:
        /*00ac*/ 	.byte	0x02, 0x4a
	.zero		1
	.zero		1


	//----- nvinfo : EIATTR_EXIT_INSTR_OFFSETS
	.align		4
        /*00b0*/ 	.byte	0x04, 0x1c
        /*00b2*/ 	.short	(.L_65 - .L_64)


	//   ....[0]....
.L_64:
        /*00b4*/ 	.word	0x00000070


	//   ....[1]....
        /*00b8*/ 	.word	0x00000200


	//   ....[2]....
        /*00bc*/ 	.word	0x00000260


	//----- nvinfo : EIATTR_CBANK_PARAM_SIZE
	.align		4
.L_65:
        /*00c0*/ 	.byte	0x03, 0x19
        /*00c2*/ 	.short	0x0018


	//----- nvinfo : EIATTR_PARAM_CBANK
	.align		4
        /*00c4*/ 	.byte	0x04, 0x0a
        /*00c6*/ 	.short	(.L_67 - .L_66)
	.align		4
.L_66:
        /*00c8*/ 	.word	index@(.nv.constant0._Z17TileBarrierKernelPKfPfii)
        /*00cc*/ 	.short	0x0380
        /*00ce*/ 	.short	0x0018


	//----- nvinfo : EIATTR_SW_WAR
	.align		4
.L_67:
        /*00d0*/ 	.byte	0x04, 0x36
        /*00d2*/ 	.short	(.L_69 - .L_68)
.L_68:
        /*00d4*/ 	.word	0x00000008
.L_69:


//--------------------- .nv.info._Z17WarpBarrierKernelPKfPfi --------------------------
	.section	.nv.info._Z17WarpBarrierKernelPKfPfi,"",@"SHT_CUDA_INFO"
	.sectionflags	@""
	.align	4


	//----- nvinfo : EIATTR_CUDA_API_VERSION
	.align		4
        /*0000*/ 	.byte	0x04, 0x37
        /*0002*/ 	.short	(.L_71 - .L_70)
.L_70:
        /*0004*/ 	.word	0x00000082


	//----- nvinfo : EIATTR_KPARAM_INFO
	.align		4
.L_71:
        /*0008*/ 	.byte	0x04, 0x17
        /*000a*/ 	.short	(.L_73 - .L_72)
.L_72:
        /*000c*/ 	.word	0x00000000
        /*0010*/ 	.short	0x0002
        /*0012*/ 	.short	0x0010
        /*0014*/ 	.byte	0x00, 0xf0, 0x11, 0x00


	//----- nvinfo : EIATTR_KPARAM_INFO
	.align		4
.L_73:
        /*0018*/ 	.byte	0x04, 0x17
        /*001a*/ 	.short	(.L_75 - .L_74)
.L_74:
        /*001c*/ 	.word	0x00000000
        /*0020*/ 	.short	0x0001
        /*0022*/ 	.short	0x0008
        /*0024*/ 	.byte	0x00, 0xf5, 0x21, 0x00


	//----- nvinfo : EIATTR_KPARAM_INFO
	.align		4
.L_75:
        /*0028*/ 	.byte	0x04, 0x17
        /*002a*/ 	.short	(.L_77 - .L_76)
.L_76:
        /*002c*/ 	.word	0x00000000
        /*0030*/ 	.short	0x0000
        /*0032*/ 	.short	0x0000
        /*0034*/ 	.byte	0x00, 0xf5, 0x21, 0x00


	//----- nvinfo : EIATTR_SPARSE_MMA_MASK
	.align		4
.L_77:
        /*0038*/ 	.byte	0x03, 0x50
        /*003a*/ 	.short	0x0000


	//----- nvinfo : EIATTR_MAXREG_COUNT
	.align		4
        /*003c*/ 	.byte	0x03, 0x1b
        /*003e*/ 	.short	0x00ff


	//----- nvinfo : EIATTR_MERCURY_ISA_VERSION
	.align		4
        /*0040*/ 	.byte	0x03, 0x5f
        /*0042*/ 	.short	0x0101


	//----- nvinfo : EIATTR_COOP_GROUP_MASK_REGIDS
	.align		4
        /*0044*/ 	.byte	0x04, 0x29
        /*0046*/ 	.short	(.L_79 - .L_78)


	//   ....[0]....
.L_78:
        /*0048*/ 	.word	0xffffffff


	//   ....[1]....
        /*004c*/ 	.word	0xffffffff


	//   ....[2]....
        /*0050*/ 	.word	0xffffffff


	//   ....[3]....
        /*0054*/ 	.word	0xffffffff


	//   ....[4]....
        /*0058*/ 	.word	0xffffffff


	//   ....[5]....
        /*005c*/ 	.word	0xffffffff


	//   ....[6]....
        /*0060*/ 	.word	0xffffffff


	//   ....[7]....
        /*0064*/ 	.word	0xffffffff


	//   ....[8]....
        /*0068*/ 	.word	0xffffffff


	//   ....[9]....
        /*006c*/ 	.word	0xffffffff


	//----- nvinfo : EIATTR_COOP_GROUP_INSTR_OFFSETS
	.align		4
.L_79:
        /*0070*/ 	.byte	0x04, 0x28
        /*0072*/ 	.short	(.L_81 - .L_80)


	//   ....[0]....
.L_80:
        /*0074*/ 	.word	0x000000d0


	//   ....[1]....
        /*0078*/ 	.word	0x000000e0


	//   ....[2]....
        /*007c*/ 	.word	0x000000f0


	//   ....[3]....
        /*0080*/ 	.word	0x00000100


	//   ....[4]....
        /*0084*/ 	.word	0x00000110


	//   ....[5]....
        /*0088*/ 	.word	0x00000120


	//   ....[6]....
        /*008c*/ 	.word	0x00000140


	//   ....[7]....
        /*0090*/ 	.word	0x00000160


	//   ....[8]....
        /*0094*/ 	.word	0x00000180


	//   ....[9]....
        /*0098*/ 	.word	0x000001a0


	//----- nvinfo : EIATTR_VRC_CTA_INIT_COUNT
	.align		4
.L_81:
        /*009c*/ 	.byte	0x02, 0x4a
	.zero		1
	.zero		1


	//----- nvinfo : EIATTR_EXIT_INSTR_OFFSETS
	.align		4
        /*00a0*/ 	.byte	0x04, 0x1c
        /*00a2*/ 	.short	(.L_83 - .L_82)


	//   ....[0]....
.L_82:
        /*00a4*/ 	.word	0x00000070


	//   ....[1]....
        /*00a8*/ 	.word	0x000001b0


	//   ....[2]....
        /*00ac*/ 	.word	0x00000230


	//----- nvinfo : EIATTR_CBANK_PARAM_SIZE
	.align		4
.L_83:
        /*00b0*/ 	.byte	0x03, 0x19
        /*00b2*/ 	.short	0x0014


	//----- nvinfo : EIATTR_PARAM_CBANK
	.align		4
        /*00b4*/ 	.byte	0x04, 0x0a
        /*00b6*/ 	.short	(.L_85 - .L_84)
	.align		4
.L_84:
        /*00b8*/ 	.word	index@(.nv.constant0._Z17WarpBarrierKernelPKfPfi)
        /*00bc*/ 	.short	0x0380
        /*00be*/ 	.short	0x0014


	//----- nvinfo : EIATTR_SW_WAR
	.align		4
.L_85:
        /*00c0*/ 	.byte	0x04, 0x36
        /*00c2*/ 	.short	(.L_87 - .L_86)
.L_86:
        /*00c4*/ 	.word	0x00000008
.L_87:


//--------------------- .nv.info._Z18NamedBarrierKernelPKfPfi --------------------------
	.section	.nv.info._Z18NamedBarrierKernelPKfPfi,"",@"SHT_CUDA_INFO"
	.sectionflags	@""
	.align	4


	//----- nvinfo : EIATTR_CUDA_API_VERSION
	.align		4
        /*0000*/ 	.byte	0x04, 0x37
        /*0002*/ 	.short	(.L_89 - .L_88)
.L_88:
        /*0004*/ 	.word	0x00000082


	//----- nvinfo : EIATTR_KPARAM_INFO
	.align		4
.L_89:
        /*0008*/ 	.byte	0x04, 0x17
        /*000a*/ 	.short	(.L_91 - .L_90)
.L_90:
        /*000c*/ 	.word	0x00000000
        /*0010*/ 	.short	0x0002
        /*0012*/ 	.short	0x0010
        /*0014*/ 	.byte	0x00, 0xf0, 0x11, 0x00


	//----- nvinfo : EIATTR_KPARAM_INFO
	.align		4
.L_91:
        /*0018*/ 	.byte	0x04, 0x17
        /*001a*/ 	.short	(.L_93 - .L_92)
.L_92:
        /*001c*/ 	.word	0x00000000
        /*0020*/ 	.short	0x0001
        /*0022*/ 	.short	0x0008
        /*0024*/ 	.byte	0x00, 0xf5, 0x21, 0x00


	//----- nvinfo : EIATTR_KPARAM_INFO
	.align		4
.L_93:
        /*0028*/ 	.byte	0x04, 0x17
        /*002a*/ 	.short	(.L_95 - .L_94)
.L_94:
        /*002c*/ 	.word	0x00000000
        /*0030*/ 	.short	0x0000
        /*0032*/ 	.short	0x0000
        /*0034*/ 	.byte	0x00, 0xf5, 0x21, 0x00


	//----- nvinfo : EIATTR_SPARSE_MMA_MASK
	.align		4
.L_95:
        /*0038*/ 	.byte	0x03, 0x50
        /*003a*/ 	.short	0x0000


	//----- nvinfo : EIATTR_MAXREG_COUNT
	.align		4
        /*003c*/ 	.byte	0x03, 0x1b
        /*003e*/ 	.short	0x00ff


	//----- nvinfo : EIATTR_NUM_BARRIERS
	.align		4
        /*0040*/ 	.byte	0x02, 0x4c
        /*0042*/ 	.byte	0x01
	.zero		1


	//----- nvinfo : EIATTR_MERCURY_ISA_VERSION
	.align		4
        /*0044*/ 	.byte	0x03, 0x5f
        /*0046*/ 	.short	0x0101


	//----- nvinfo : EIATTR_VRC_CTA_INIT_COUNT
	.align		4
        /*0048*/ 	.byte	0x02, 0x4a
	.zero		1
	.zero		1


	//----- nvinfo : EIATTR_EXIT_INSTR_OFFSETS
	.align		4
        /*004c*/ 	.byte	0x04, 0x1c
        /*004e*/ 	.short	(.L_97 - .L_96)


	//   ....[0]....
.L_96:
        /*0050*/ 	.word	0x00000070


	//   ....[1]....
        /*0054*/ 	.word	0x00000160


	//----- nvinfo : EIATTR_CBANK_PARAM_SIZE
	.align		4
.L_97:
        /*0058*/ 	.byte	0x03, 0x19
        /*005a*/ 	.short	0x0014


	//----- nvinfo : EIATTR_PARAM_CBANK
	.align		4
        /*005c*/ 	.byte	0x04, 0x0a
        /*005e*/ 	.short	(.L_99 - .L_98)
	.align		4
.L_98:
        /*0060*/ 	.word	index@(.nv.constant0._Z18NamedBarrierKernelPKfPfi)
        /*0064*/ 	.short	0x0380
        /*0066*/ 	.short	0x0014


	//----- nvinfo : EIATTR_SW_WAR
	.align		4
.L_99:
        /*0068*/ 	.byte	0x04, 0x36
        /*006a*/ 	.short	(.L_101 - .L_100)
.L_100:
        /*006c*/ 	.word	0x00000008
.L_101:


//--------------------- .nv.info._Z17GridBarrierKernelPfii --------------------------
	.section	.nv.info._Z17GridBarrierKernelPfii,"",@"SHT_CUDA_INFO"
	.sectionflags	@""
	.align	4


	//----- nvinfo : EIATTR_CUDA_API_VERSION
	.align		4
        /*0000*/ 	.byte	0x04, 0x37
        /*0002*/ 	.short	(.L_103 - .L_102)
.L_102:
        /*0004*/ 	.word	0x00000082


	//----- nvinfo : EIATTR_KPARAM_INFO
	.align		4
.L_103:
        /*0008*/ 	.byte	0x04, 0x17
        /*000a*/ 	.short	(.L_105 - .L_104)
.L_104:
        /*000c*/ 	.word	0x00000000
        /*0010*/ 	.short	0x0002
        /*0012*/ 	.short	0x000c
        /*0014*/ 	.byte	0x00, 0xf0, 0x11, 0x00


	//----- nvinfo : EIATTR_KPARAM_INFO
	.align		4
.L_105:
        /*0018*/ 	.byte	0x04, 0x17
        /*001a*/ 	.short	(.L_107 - .L_106)
.L_106:
        /*001c*/ 	.word	0x00000000
        /*0020*/ 	.short	0x0001
        /*0022*/ 	.short	0x0008
        /*0024*/ 	.byte	0x00, 0xf0, 0x11, 0x00


	//----- nvinfo : EIATTR_KPARAM_INFO
	.align		4
.L_107:
        /*0028*/ 	.byte	0x04, 0x17
        /*002a*/ 	.short	(.L_109 - .L_108)
.L_108:
        /*002c*/ 	.word	0x00000000
        /*0030*/ 	.short	0x0000
        /*0032*/ 	.short	0x0000
        /*0034*/ 	.byte	0x00, 0xf5, 0x21, 0x00


	//----- nvinfo : EIATTR_SPARSE_MMA_MASK
	.align		4
.L_109:
        /*0038*/ 	.byte	0x03, 0x50
        /*003a*/ 	.short	0x0000


	//----- nvinfo : EIATTR_MAXREG_COUNT
	.align		4
        /*003c*/ 	.byte	0x03, 0x1b
        /*003e*/ 	.short	0x00ff


	//----- nvinfo : EIATTR_NUM_BARRIERS
	.align		4
        /*0040*/ 	.byte	0x02, 0x4c
        /*0042*/ 	.byte	0x01
	.zero		1


	//----- nvinfo : EIATTR_MERCURY_ISA_VERSION
	.align		4
        /*0044*/ 	.byte	0x03, 0x5f
        /*0046*/ 	.short	0x0101


	//----- nvinfo : EIATTR_INT_WARP_WIDE_INSTR_OFFSETS
	.align		4
        /*0048*/ 	.byte	0x04, 0x31
        /*004a*/ 	.short	(.L_111 - .L_110)


	//   ....[0]....
.L_110:
        /*004c*/ 	.word	0x000003f0


	//   ....[1]....
        /*0050*/ 	.word	0x000004b0


	//   ....[2]....
        /*0054*/ 	.word	0x00000770


	//   ....[3]....
        /*0058*/ 	.word	0x00000830


	//----- nvinfo : EIATTR_COOP_GROUP_MASK_REGIDS
	.align		4
.L_111:
        /*005c*/ 	.byte	0x04, 0x29
        /*005e*/ 	.short	(.L_113 - .L_112)


	//   ....[0]....
.L_112:
        /*0060*/ 	.word	0xffffffff


	//   ....[1]....
        /*0064*/ 	.word	0xffffffff


	//   ....[2]....
        /*0068*/ 	.word	0xffffffff


	//   ....[3]....
        /*006c*/ 	.word	0xffffffff


	//   ....[4]....
        /*0070*/ 	.word	0x05000000


	//   ....[5]....
        /*0074*/ 	.word	0x05000000


	//   ....[6]....
        /*0078*/ 	.word	0x05000000


	//   ....[7]....
        /*007c*/ 	.word	0x05000000


	//----- nvinfo : EIATTR_COOP_GROUP_INSTR_OFFSETS
	.align		4
.L_113:
        /*0080*/ 	.byte	0x04, 0x28
        /*0082*/ 	.short	(.L_115 - .L_114)


	//   ....[0]....
.L_114:
        /*0084*/ 	.word	0x000003b0


	//   ....[1]....
        /*0088*/ 	.word	0x00000560


	//   ....[2]....
        /*008c*/ 	.word	0x00000730


	//   ....[3]....
        /*0090*/ 	.word	0x000008e0


	//   ....[4]....
        /*0094*/ 	.word	0x000009c0


	//   ....[5]....
        /*0098*/ 	.word	0x00000a70


	//   ....[6]....
        /*009c*/ 	.word	0x00000b20


	//   ....[7]....
        /*00a0*/ 	.word	0x00000bd0


	//----- nvinfo : EIATTR_VRC_CTA_INIT_COUNT
	.align		4
.L_115:
        /*00a4*/ 	.byte	0x02, 0x4a
	.zero		1
	.zero		1


	//----- nvinfo : EIATTR_EXIT_INSTR_OFFSETS
	.align		4
        /*00a8*/ 	.byte	0x04, 0x1c
        /*00aa*/ 	.short	(.L_117 - .L_116)


	//   ....[0]....
.L_116:
        /*00ac*/ 	.word	0x00000070


	//   ....[1]....
        /*00b0*/ 	.word	0x000000a0


	//   ....[2]....
        /*00b4*/ 	.word	0x00000930


	//----- nvinfo : EIATTR_CRS_STACK_SIZE
	.align		4
.L_117:
        /*00b8*/ 	.byte	0x04, 0x1e
        /*00ba*/ 	.short	(.L_119 - .L_118)
.L_118:
        /*00bc*/ 	.word	0x00000000


	//----- nvinfo : EIATTR_CBANK_PARAM_SIZE
	.align		4
.L_119:
        /*00c0*/ 	.byte	0x03, 0x19
        /*00c2*/ 	.short	0x0010


	//----- nvinfo : EIATTR_PARAM_CBANK
	.align		4
        /*00c4*/ 	.byte	0x04, 0x0a
        /*00c6*/ 	.short	(.L_121 - .L_120)
	.align		4
.L_120:
        /*00c8*/ 	.word	index@(.nv.constant0._Z17GridBarrierKernelPfii)
        /*00cc*/ 	.short	0x0380
        /*00ce*/ 	.short	0x0010


	//----- nvinfo : EIATTR_SW_WAR
	.align		4
.L_121:
        /*00d0*/ 	.byte	0x04, 0x36
        /*00d2*/ 	.short	(.L_123 - .L_122)
.L_122:
        /*00d4*/ 	.word	0x00000008
.L_123:


//--------------------- .nv.info._Z24ThreadBlockBarrierKernelPKfPfi --------------------------
	.section	.nv.info._Z24ThreadBlockBarrierKernelPKfPfi,"",@"SHT_CUDA_INFO"
	.sectionflags	@""
	.align	4


	//----- nvinfo : EIATTR_CUDA_API_VERSION
	.align		4
        /*0000*/ 	.byte	0x04, 0x37
        /*0002*/ 	.short	(.L_125 - .L_124)
.L_124:
        /*0004*/ 	.word	0x00000082


	//----- nvinfo : EIATTR_KPARAM_INFO
	.align		4
.L_125:
        /*0008*/ 	.byte	0x04, 0x17
        /*000a*/ 	.short	(.L_127 - .L_126)
.L_126:
        /*000c*/ 	.word	0x00000000
        /*0010*/ 	.short	0x0002
        /*0012*/ 	.short	0x0010
        /*0014*/ 	.byte	0x00, 0xf0, 0x11, 0x00


	//----- nvinfo : EIATTR_KPARAM_INFO
	.align		4
.L_127:
        /*0018*/ 	.byte	0x04, 0x17
        /*001a*/ 	.short	(.L_129 - .L_128)
.L_128:
        /*001c*/ 	.word	0x00000000
        /*0020*/ 	.short	0x0001
        /*0022*/ 	.short	0x0008
        /*0024*/ 	.byte	0x00, 0xf5, 0x21, 0x00


	//----- nvinfo : EIATTR_KPARAM_INFO
	.align		4
.L_129:
        /*0028*/ 	.byte	0x04, 0x17
        /*002a*/ 	.short	(.L_131 - .L_130)
.L_130:
        /*002c*/ 	.word	0x00000000
        /*0030*/ 	.short	0x0000
        /*0032*/ 	.short	0x0000
        /*0034*/ 	.byte	0x00, 0xf5, 0x21, 0x00


	//----- nvinfo : EIATTR_SPARSE_MMA_MASK
	.align		4
.L_131:
        /*0038*/ 	.byte	0x03, 0x50
        /*003a*/ 	.short	0x0000


	//----- nvinfo : EIATTR_MAXREG_COUNT
	.align		4
        /*003c*/ 	.byte	0x03, 0x1b
        /*003e*/ 	.short	0x00ff


	//----- nvinfo : EIATTR_NUM_BARRIERS
	.align		4
        /*0040*/ 	.byte	0x02, 0x4c
        /*0042*/ 	.byte	0x01
	.zero		1


	//----- nvinfo : EIATTR_MERCURY_ISA_VERSION
	.align		4
        /*0044*/ 	.byte	0x03, 0x5f
        /*0046*/ 	.short	0x0101


	//----- nvinfo : EIATTR_VRC_CTA_INIT_COUNT
	.align		4
        /*0048*/ 	.byte	0x02, 0x4a
	.zero		1
	.zero		1


	//----- nvinfo : EIATTR_EXIT_INSTR_OFFSETS
	.align		4
        /*004c*/ 	.byte	0x04, 0x1c
        /*004e*/ 	.short	(.L_133 - .L_132)


	//   ....[0]....
.L_132:
        /*0050*/ 	.word	0x00000070


	//   ....[1]....
        /*0054*/ 	.word	0x000001a0


	//----- nvinfo : EIATTR_CBANK_PARAM_SIZE
	.align		4
.L_133:
        /*0058*/ 	.byte	0x03, 0x19
        /*005a*/ 	.short	0x0014


	//----- nvinfo : EIATTR_PARAM_CBANK
	.align		4
        /*005c*/ 	.byte	0x04, 0x0a
        /*005e*/ 	.short	(.L_135 - .L_134)
	.align		4
.L_134:
        /*0060*/ 	.word	index@(.nv.constant0._Z24ThreadBlockBarrierKernelPKfPfi)
        /*0064*/ 	.short	0x0380
        /*0066*/ 	.short	0x0014


	//----- nvinfo : EIATTR_SW_WAR
	.align		4
.L_135:
        /*0068*/ 	.byte	0x04, 0x36
        /*006a*/ 	.short	(.L_137 - .L_136)
.L_136:
        /*006c*/ 	.word	0x00000008
.L_137:


//--------------------- .nv.callgraph             --------------------------
	.section	.nv.callgraph,"",@"SHT_CUDA_CALLGRAPH"
	.align	4
	.sectionentsize	8
	.align		4
        /*0000*/ 	.word	0x00000000
	.align		4
        /*0004*/ 	.word	0xffffffff
	.align		4
        /*0008*/ 	.word	0x00000000
	.align		4
        /*000c*/ 	.word	0xfffffffe
	.align		4
        /*0010*/ 	.word	0x00000000
	.align		4
        /*0014*/ 	.word	0xfffffffd
	.align		4
        /*0018*/ 	.word	0x00000000
	.align		4
        /*001c*/ 	.word	0xfffffffc


//--------------------- .text._Z28TestBarrierCorrectnessKernelPii --------------------------
	.section	.text._Z28TestBarrierCorrectnessKernelPii,"ax",@progbits
	.align	128
        .global         _Z28TestBarrierCorrectnessKernelPii
        .type           _Z28TestBarrierCorrectnessKernelPii,@function
        .size           _Z28TestBarrierCorrectnessKernelPii,(.L_x_50 - _Z28TestBarrierCorrectnessKernelPii)
        .other          _Z28TestBarrierCorrectnessKernelPii,@"STO_CUDA_ENTRY STV_DEFAULT"
_Z28TestBarrierCorrectnessKernelPii:
.text._Z28TestBarrierCorrectnessKernelPii:
[----:B------:R-:W-:Y:S01]  /*0000*/  LDC R1, c[0x0][0x37c] ;  /* 0x0000df00ff017b82 */ /* 0x000fe20000000800 */
[----:B------:R-:W0:Y:S07]  /*0010*/  S2R R3, SR_TID.X ;  /* 0x0000000000037919 */ /* 0x000e2e0000002100 */
[----:B------:R-:W0:Y:S01]  /*0020*/  S2UR UR4, SR_CTAID.X ;  /* 0x00000000000479c3 */ /* 0x000e220000002500 */
[----:B------:R-:W1:Y:S07]  /*0030*/  LDCU UR5, c[0x0][0x388] ;  /* 0x00007100ff0577ac */ /* 0x000e6e0008000800 */
[----:B------:R-:W0:Y:S02]  /*0040*/  LDC R2, c[0x0][0x360] ;  /* 0x0000d800ff027b82 */ /* 0x000e240000000800 */
[----:B0-----:R-:W-:-:S05]  /*0050*/  IMAD R5, R2, UR4, R3 ;  /* 0x0000000402057c24 */ /* 0x001fca000f8e0203 */
[----:B-1----:R-:W-:-:S13]  /*0060*/  ISETP.GE.AND P0, PT, R5, UR5, PT ;  /* 0x0000000505007c0c */ /* 0x002fda000bf06270 */
[----:B------:R-:W-:Y:S05]  /*0070*/  @P0 EXIT ;  /* 0x000000000000094d */ /* 0x000fea0003800000 */
[----:B------:R-:W0:Y:S01]  /*0080*/  S2UR UR5, SR_CgaCtaId ;  /* 0x00000000000579c3 */ /* 0x000e220000008800 */
[----:B------:R-:W-:Y:S01]  /*0090*/  UMOV UR4, 0x400 ;  /* 0x0000040000047882 */ /* 0x000fe20000000000 */
[----:B------:R-:W1:Y:S01]  /*00a0*/  LDCU.64 UR8, c[0x0][0x358] ;  /* 0x00006b00ff0877ac */ /* 0x000e620008000a00 */
[----:B0-----:R-:W-:-:S03]  /*00b0*/  ULEA UR5, UR5, UR4, 0x18 ;  /* 0x0000000405057291 */ /* 0x001fc6000f8ec0ff */
[----:B------:R-:W-:-:S03]  /*00c0*/  UMOV UR4, URZ ;  /* 0x000000ff00047c82 */ /* 0x000fc60008000000 */
[----:B------:R-:W-:-:S05]  /*00d0*/  LEA R0, R3, UR5, 0x2 ;  /* 0x0000000503007c11 */ /* 0x000fca000f8e10ff */
[----:B------:R0:W-:Y:S01]  /*00e0*/  STS [R0], R3 ;  /* 0x0000000300007388 */ /* 0x0001e20000000800 */
[----:B-1----:R-:W-:Y:S06]  /*00f0*/  BAR.SYNC.DEFER_BLOCKING 0x0 ;  /* 0x0000000000007b1d */ /* 0x002fec0000010000 */
.L_x_1:
[----:B------:R-:W-:Y:S01]  /*0100*/  ULEA UR6, UR4, UR5, 0x2 ;  /* 0x0000000504067291 */ /* 0x000fe2000f8e10ff */
[----:B------:R-:W-:-:S08]  /*0110*/  IMAD.MOV.U32 R7, RZ, RZ, RZ ;  /* 0x000000ffff077224 */ /* 0x000fd000078e00ff */
[----:B0-----:R-:W0:Y:S02]  /*0120*/  LDS R0, [UR6] ;  /* 0x00000006ff007984 */ /* 0x001e240008000800 */
[----:B0-----:R-:W-:-:S13]  /*0130*/  ISETP.NE.AND P0, PT, R0, UR4, PT ;  /* 0x0000000400007c0c */ /* 0x001fda000bf05270 */
[----:B------:R-:W-:Y:S05]  /*0140*/  @P0 BRA `(.L_x_0) ;  /* 0x0000000000100947 */ /* 0x000fea0003800000 */
[----:B------:R-:W-:-:S06]  /*0150*/  UIADD3 UR4, UPT, UPT, UR4, 0x1, URZ ;  /* 0x0000000104047890 */ /* 0x000fcc000fffe0ff */
[----:B------:R-:W-:-:S13]  /*0160*/  ISETP.NE.AND P0, PT, R2, UR4, PT ;  /* 0x0000000402007c0c */ /* 0x000fda000bf05270 */
[----:B------:R-:W-:Y:S05]  /*0170*/  @P0 BRA `(.L_x_1) ;  /* 0xfffffffc00e00947 */ /* 0x000fea000383ffff */
[----:B------:R-:W-:-:S07]  /*0180*/  IMAD.MOV.U32 R7, RZ, RZ, 0x1 ;  /* 0x00000001ff077424 */ /* 0x000fce00078e00ff */
.L_x_0:
[----:B------:R-:W0:Y:S02]  /*0190*/  LDC.64 R2, c[0x0][0x380] ;  /* 0x0000e000ff027b82 */ /* 0x000e240000000a00 */
[----:B0-----:R-:W-:-:S05]  /*01a0*/  IMAD.WIDE R2, R5, 0x4, R2 ;  /* 0x0000000405027825 */ /* 0x001fca00078e0202 */
[----:B------:R-:W-:Y:S01]  /*01b0*/  STG.E desc[UR8][R2.64], R7 ;  /* 0x0000000702007986 */ /* 0x000fe2000c101908 */
[----:B------:R-:W-:Y:S05]  /*01c0*/  EXIT ;  /* 0x000000000000794d */ /* 0x000fea0003800000 */
.L_x_2:
[----:B------:R-:W-:-:S00]  /*01d0*/  BRA `(.L_x_2) ;  /* 0xfffffffc00fc7947 */ /* 0x000fc0000383ffff */
[----:B------:R-:W-:-:S00]  /*01e0*/  NOP ;  /* 0x0000000000007918 */ /* 0x000fc00000000000 */
        /* <DEDUP_REMOVED lines=9> */
.L_x_50:


//--------------------- .text._Z17TileBarrierKernelPKfPfii --------------------------
	.section	.text._Z17TileBarrierKernelPKfPfii,"ax",@progbits
	.align	128
        .global         _Z17TileBarrierKernelPKfPfii
        .type           _Z17TileBarrierKernelPKfPfii,@function
        .size           _Z17TileBarrierKernelPKfPfii,(.L_x_51 - _Z17TileBarrierKernelPKfPfii)
        .other          _Z17TileBarrierKernelPKfPfii,@"STO_CUDA_ENTRY STV_DEFAULT"
_Z17TileBarrierKernelPKfPfii:
.text._Z17TileBarrierKernelPKfPfii:
        /* <DEDUP_REMOVED lines=8> */
[----:B------:R-:W0:Y:S01]  /*0080*/  LDC.64 R2, c[0x0][0x380] ;  /* 0x0000e000ff027b82 */ /* 0x000e220000000a00 */
[----:B------:R-:W1:Y:S01]  /*0090*/  LDCU.64 UR4, c[0x0][0x358] ;  /* 0x00006b00ff0477ac */ /* 0x000e620008000a00 */
[----:B0-----:R-:W-:-:S06]  /*00a0*/  IMAD.WIDE R2, R5, 0x4, R2 ;  /* 0x0000000405027825 */ /* 0x001fcc00078e0202 */
[----:B-1----:R-:W2:Y:S01]  /*00b0*/  LDG.E R2, desc[UR4][R2.64] ;  /* 0x0000000402027981 */ /* 0x002ea2000c1e1900 */
[----:B------:R-:W0:Y:S01]  /*00c0*/  LDCU UR6, c[0x0][0x364] ;  /* 0x00006c80ff0677ac */ /* 0x000e220008000800 */
[----:B------:R-:W0:Y:S01]  /*00d0*/  S2R R4, SR_TID.Y ;  /* 0x0000000000047919 */ /* 0x000e220000002200 */
[----:B------:R-:W0:Y:S02]  /*00e0*/  S2R R13, SR_TID.Z ;  /* 0x00000000000d7919 */ /* 0x000e240000002300 */
[----:B0-----:R-:W-:-:S04]  /*00f0*/  IMAD R4, R13, UR6, R4 ;  /* 0x000000060d047c24 */ /* 0x001fc8000f8e0204 */
[----:B------:R-:W-:-:S05]  /*0100*/  IMAD R4, R4, R11, R6 ;  /* 0x0000000b04047224 */ /* 0x000fca00078e0206 */
[----:B------:R-:W-:Y:S01]  /*0110*/  LOP3.LUT P0, RZ, R4, 0x1f, RZ, 0xc0, !PT ;  /* 0x0000001f04ff7812 */ /* 0x000fe2000780c0ff */
[----:B------:R-:W-:Y:S01]  /*0120*/  NOP ;  /* 0x0000000000007918 */ /* 0x000fe20000000000 */
[----:B------:R-:W-:Y:S01]  /*0130*/  NOP ;  /* 0x0000000000007918 */ /* 0x000fe20000000000 */
[----:B------:R-:W-:Y:S01]  /*0140*/  NOP ;  /* 0x0000000000007918 */ /* 0x000fe20000000000 */
[----:B------:R-:W-:Y:S01]  /*0150*/  NOP ;  /* 0x0000000000007918 */ /* 0x000fe20000000000 */
[----:B------:R-:W-:Y:S01]  /*0160*/  NOP ;  /* 0x0000000000007918 */ /* 0x000fe20000000000 */
[----:B--2---:R-:W0:Y:S02]  /*0170*/  SHFL.DOWN PT, R7, R2, 0x10, 0x1f ;  /* 0x0a001f0002077f89 */ /* 0x004e2400000e0000 */
[----:B0-----:R-:W-:-:S05]  /*0180*/  FADD R7, R2, R7 ;  /* 0x0000000702077221 */ /* 0x001fca0000000000 */
[----:B------:R-:W0:Y:S02]  /*0190*/  SHFL.DOWN PT, R0, R7, 0x8, 0x1f ;  /* 0x09001f0007007f89 */ /* 0x000e2400000e0000 */
[----:B0-----:R-:W-:-:S05]  /*01a0*/  FADD R0, R7, R0 ;  /* 0x0000000007007221 */ /* 0x001fca0000000000 */
[----:B------:R-:W0:Y:S02]  /*01b0*/  SHFL.DOWN PT, R9, R0, 0x4, 0x1f ;  /* 0x08801f0000097f89 */ /* 0x000e2400000e0000 */
[----:B0-----:R-:W-:-:S05]  /*01c0*/  FADD R9, R0, R9 ;  /* 0x0000000900097221 */ /* 0x001fca0000000000 */
[----:B------:R-:W0:Y:S02]  /*01d0*/  SHFL.DOWN PT, R2, R9, 0x2, 0x1f ;  /* 0x08401f0009027f89 */ /* 0x000e2400000e0000 */
[----:B0-----:R-:W-:-:S05]  /*01e0*/  FADD R0, R9, R2 ;  /* 0x0000000209007221 */ /* 0x001fca0000000000 */
[----:B------:R0:W1:Y:S01]  /*01f0*/  SHFL.DOWN PT, R7, R0, 0x1, 0x1f ;  /* 0x08201f0000077f89 */ /* 0x00006200000e0000 */
[----:B------:R-:W-:Y:S05]  /*0200*/  @P0 EXIT ;  /* 0x000000000000094d */ /* 0x000fea0003800000 */
[----:B------:R-:W2:Y:S01]  /*0210*/  LDC.64 R2, c[0x0][0x388] ;  /* 0x0000e200ff027b82 */ /* 0x000ea20000000a00 */
[----:B------:R-:W-:Y:S01]  /*0220*/  SHF.R.U32.HI R5, RZ, 0x5, R5 ;  /* 0x00000005ff057819 */ /* 0x000fe20000011605 */
[----:B-1----:R-:W-:-:S04]  /*0230*/  FADD R7, R0, R7 ;  /* 0x0000000700077221 */ /* 0x002fc80000000000 */
[----:B--2---:R-:W-:-:S05]  /*0240*/  IMAD.WIDE.U32 R2, R5, 0x4, R2 ;  /* 0x0000000405027825 */ /* 0x004fca00078e0002 */
[----:B------:R-:W-:Y:S01]  /*0250*/  STG.E desc[UR4][R2.64], R7 ;  /* 0x0000000702007986 */ /* 0x000fe2000c101904 */
[----:B------:R-:W-:Y:S05]  /*0260*/  EXIT ;  /* 0x000000000000794d */ /* 0x000fea0003800000 */
.L_x_3:
        /* <DEDUP_REMOVED lines=9> */
.L_x_51:


//--------------------- .text._Z17WarpBarrierKernelPKfPfi --------------------------
	.section	.text._Z17WarpBarrierKernelPKfPfi,"ax",@progbits
	.align	128
        .global         _Z17WarpBarrierKernelPKfPfi
        .type           _Z17WarpBarrierKernelPKfPfi,@function
        .size           _Z17WarpBarrierKernelPKfPfi,(.L_x_52 - _Z17WarpBarrierKernelPKfPfi)
        .other          _Z17WarpBarrierKernelPKfPfi,@"STO_CUDA_ENTRY STV_DEFAULT"
_Z17WarpBarrierKernelPKfPfi:
.text._Z17WarpBarrierKernelPKfPfi:
        /* <DEDUP_REMOVED lines=29> */
[----:B------:R-:W-:Y:S01]  /*01d0*/  SHF.R.S32.HI R0, RZ, 0x1f, R5 ;  /* 0x0000001fff007819 */ /* 0x000fe20000011405 */
[----:B-1----:R-:W-:-:S03]  /*01e0*/  FADD R7, R4, R7 ;  /* 0x0000000704077221 */ /* 0x002fc60000000000 */
[----:B------:R-:W-:-:S04]  /*01f0*/  LEA.HI R0, R0, R5, RZ, 0x5 ;  /* 0x0000000500007211 */ /* 0x000fc800078f28ff */
[----:B------:R-:W-:-:S05]  /*0200*/  SHF.R.S32.HI R5, RZ, 0x5, R0 ;  /* 0x00000005ff057819 */ /* 0x000fca0000011400 */
[----:B--2---:R-:W-:-:S05]  /*0210*/  IMAD.WIDE R2, R5, 0x4, R2 ;  /* 0x0000000405027825 */ /* 0x004fca00078e0202 */
[----:B------:R-:W-:Y:S01]  /*0220*/  STG.E desc[UR4][R2.64], R7 ;  /* 0x0000000702007986 */ /* 0x000fe2000c101904 */
[----:B------:R-:W-:Y:S05]  /*0230*/  EXIT ;  /* 0x000000000000794d */ /* 0x000fea0003800000 */
.L_x_4:
        /* <DEDUP_REMOVED lines=12> */
.L_x_52:


//--------------------- .text._Z18NamedBarrierKernelPKfPfi --------------------------
	.section	.text._Z18NamedBarrierKernelPKfPfi,"ax",@progbits
	.align	128
        .global         _Z18NamedBarrierKernelPKfPfi
        .type           _Z18NamedBarrierKernelPKfPfi,@function
        .size           _Z18NamedBarrierKernelPKfPfi,(.L_x_53 - _Z18NamedBarrierKernelPKfPfi)
        .other          _Z18NamedBarrierKernelPKfPfi,@"STO_CUDA_ENTRY STV_DEFAULT"
_Z18NamedBarrierKernelPKfPfi:
.text._Z18NamedBarrierKernelPKfPfi:
        /* <DEDUP_REMOVED lines=9> */
[----:B------:R-:W1:Y:S07]  /*0090*/  LDCU.64 UR6, c[0x0][0x358] ;  /* 0x00006b00ff0677ac */ /* 0x000e6e0008000a00 */
[----:B------:R-:W2:Y:S01]  /*00a0*/  S2UR UR5, SR_CgaCtaId ;  /* 0x00000000000579c3 */ /* 0x000ea20000008800 */
[----:B------:R-:W-:-:S07]  /*00b0*/  UMOV UR4, 0x400 ;  /* 0x0000040000047882 */ /* 0x000fce0000000000 */
[----:B------:R-:W3:Y:S01]  /*00c0*/  LDC.64 R4, c[0x0][0x388] ;  /* 0x0000e200ff047b82 */ /* 0x000ee20000000a00 */
[----:B0-----:R-:W-:-:S06]  /*00d0*/  IMAD.WIDE R2, R7, 0x4, R2 ;  /* 0x0000000407027825 */ /* 0x001fcc00078e0202 */
[----:B-1----:R-:W4:Y:S01]  /*00e0*/  LDG.E R2, desc[UR6][R2.64] ;  /* 0x0000000602027981 */ /* 0x002f22000c1e1900 */
[----:B--2---:R-:W-:-:S06]  /*00f0*/  ULEA UR4, UR5, UR4, 0x18 ;  /* 0x0000000405047291 */ /* 0x004fcc000f8ec0ff */
[----:B------:R-:W-:Y:S01]  /*0100*/  LEA R9, R0, UR4, 0x2 ;  /* 0x0000000400097c11 */ /* 0x000fe2000f8e10ff */
[----:B---3--:R-:W-:-:S04]  /*0110*/  IMAD.WIDE R4, R7, 0x4, R4 ;  /* 0x0000000407047825 */ /* 0x008fc800078e0204 */
[----:B----4-:R-:W-:Y:S01]  /*0120*/  STS [R9], R2 ;  /* 0x0000000209007388 */ /* 0x010fe20000000800 */
[----:B------:R-:W-:Y:S06]  /*0130*/  BAR.SYNC.DEFER_BLOCKING 0x0 ;  /* 0x0000000000007b1d */ /* 0x000fec0000010000 */
[----:B------:R-:W0:Y:S04]  /*0140*/  LDS R11, [R9] ;  /* 0x00000000090b7984 */ /* 0x000e280000000800 */
[----:B0-----:R-:W-:Y:S01]  /*0150*/  STG.E desc[UR6][R4.64], R11 ;  /* 0x0000000b04007986 */ /* 0x001fe2000c101906 */
[----:B------:R-:W-:Y:S05]  /*0160*/  EXIT ;  /* 0x000000000000794d */ /* 0x000fea0003800000 */
.L_x_5:
        /* <DEDUP_REMOVED lines=9> */
.L_x_53:


//--------------------- .text._Z17GridBarrierKernelPfii --------------------------
	.section	.text._Z17GridBarrierKernelPfii,"ax",@progbits
	.align	128
        .global         _Z17GridBarrierKernelPfii
        .type           _Z17GridBarrierKernelPfii,@function
        .size           _Z17GridBarrierKernelPfii,(.L_x_49 - _Z17GridBarrierKernelPfii)
        .other          _Z17GridBarrierKernelPfii,@"STO_CUDA_ENTRY STV_DEFAULT"
_Z17GridBarrierKernelPfii:
.text._Z17GridBarrierKernelPfii:
        /* <DEDUP_REMOVED lines=8> */
[----:B------:R-:W0:Y:S02]  /*0080*/  LDC R0, c[0x0][0x38c] ;  /* 0x0000e300ff007b82 */ /* 0x000e240000000800 */
[----:B0-----:R-:W-:-:S13]  /*0090*/  ISETP.GE.AND P0, PT, R0, 0x1, PT ;  /* 0x000000010000780c */ /* 0x001fda0003f06270 */
[----:B------:R-:W-:Y:S05]  /*00a0*/  @!P0 EXIT ;  /* 0x000000000000894d */ /* 0x000fea0003800000 */
[----:B------:R-:W0:Y:S01]  /*00b0*/  S2R R3, SR_TID.Y ;  /* 0x0000000000037919 */ /* 0x000e220000002200 */
[----:B------:R-:W1:Y:S01]  /*00c0*/  LDCU UR4, c[0x0][0x370] ;  /* 0x00006e00ff0477ac */ /* 0x000e620008000800 */
[----:B------:R-:W2:Y:S01]  /*00d0*/  S2UR UR7, SR_CTAID.Y ;  /* 0x00000000000779c3 */ /* 0x000ea20000002600 */
[----:B------:R-:W-:Y:S01]  /*00e0*/  IMAD.MOV.U32 R14, RZ, RZ, RZ ;  /* 0x000000ffff0e7224 */ /* 0x000fe200078e00ff */
[----:B------:R-:W3:Y:S01]  /*00f0*/  S2R R5, SR_TID.Z ;  /* 0x0000000000057919 */ /* 0x000ee20000002300 */
[----:B------:R-:W4:Y:S01]  /*0100*/  LDCU UR5, c[0x0][0x374] ;  /* 0x00006e80ff0577ac */ /* 0x000f220008000800 */
[----:B------:R-:W5:Y:S04]  /*0110*/  LDCU UR6, c[0x0][0x378] ;  /* 0x00006f00ff0677ac */ /* 0x000f680008000800 */
[----:B------:R-:W4:Y:S01]  /*0120*/  S2UR UR8, SR_CTAID.Z ;  /* 0x00000000000879c3 */ /* 0x000f220000002700 */
[----:B------:R-:W-:-:S05]  /*0130*/  CS2R.32 R8, SR_CgaSize ;  /* 0x0000000000087805 */ /* 0x000fca0000008a00 */
[----:B------:R-:W-:-:S05]  /*0140*/  IMAD R8, R8, -0xa0, RZ ;  /* 0xffffff6008087824 */ /* 0x000fca00078e02ff */
[----:B------:R-:W-:-:S14]  /*0150*/  R2UR UR12, R8 ;  /* 0x00000000080c72ca */ /* 0x000fdc00000e0000 */
[----:B------:R-:W5:Y:S01]  /*0160*/  LDCU UR12, c[0x0][UR12+0x258] ;  /* 0x00004b000c0c77ac */ /* 0x000f620008000800 */
[----:B------:R-:W-:-:S05]  /*0170*/  CS2R.32 R8, SR_CgaSize ;  /* 0x0000000000087805 */ /* 0x000fca0000008a00 */
[----:B------:R-:W-:-:S05]  /*0180*/  IMAD R8, R8, -0xa0, RZ ;  /* 0xffffff6008087824 */ /* 0x000fca00078e02ff */
[----:B------:R-:W-:-:S14]  /*0190*/  R2UR UR13, R8 ;  /* 0x00000000080d72ca */ /* 0x000fdc00000e0000 */
[----:B------:R-:W3:Y:S01]  /*01a0*/  LDCU UR13, c[0x0][UR13+0x254] ;  /* 0x00004a800d0d77ac */ /* 0x000ee20008000800 */
[----:B------:R-:W3:Y:S01]  /*01b0*/  LDC.64 R6, c[0x0][0x380] ;  /* 0x0000e000ff067b82 */ /* 0x000ee20000000a00 */
[----:B-1----:R-:W-:Y:S02]  /*01c0*/  UIADD3 UR9, UPT, UPT, URZ, -UR4, URZ ;  /* 0x80000004ff097290 */ /* 0x002fe4000fffe0ff */
[----:B------:R-:W-:Y:S01]  /*01d0*/  UIADD3 UR10, UPT, UPT, UR16, -0x1, URZ ;  /* 0xffffffff100a7890 */ /* 0x000fe2000fffe0ff */
[----:B------:R-:W1:Y:S01]  /*01e0*/  LDCU.64 UR14, c[0x0][0x358] ;  /* 0x00006b00ff0e77ac */ /* 0x000e620008000a00 */
[----:B--2---:R-:W-:-:S04]  /*01f0*/  UIADD3 UR4, UPT, UPT, UR11, UR7, URZ ;  /* 0x000000070b047290 */ /* 0x004fc8000fffe0ff */
[C---:B------:R-:W-:Y:S01]  /*0200*/  ISETP.GE.AND P0, PT, R9.reuse, UR10, PT ;  /* 0x0000000a09007c0c */ /* 0x040fe2000bf06270 */
[----:B-----5:R-:W-:Y:S01]  /*0210*/  IMAD.U32 R8, RZ, RZ, UR12 ;  /* 0x0000000cff087e24 */ /* 0x020fe2000f8e00ff */
[----:B------:R-:W-:Y:S01]  /*0220*/  UMOV UR7, UR9 ;  /* 0x0000000900077c82 */ /* 0x000fe20008000000 */
[----:B0-----:R-:W-:Y:S01]  /*0230*/  IMAD.IADD R10, R10, 0x1, R3 ;  /* 0x000000010a0a7824 */ /* 0x001fe200078e0203 */
[----:B----4-:R-:W-:Y:S01]  /*0240*/  UIADD3 UR8, UPT, UPT, -UR8, URZ, URZ ;  /* 0x000000ff08087290 */ /* 0x010fe2000fffe1ff */
[C---:B------:R-:W-:Y:S01]  /*0250*/  VIADD R3, R9.reuse, 0xffffffff ;  /* 0xffffffff09037836 */ /* 0x040fe20000000000 */
[----:B------:R-:W-:Y:S01]  /*0260*/  UIMAD UR5, UR7, UR5, URZ ;  /* 0x00000005070572a4 */ /* 0x000fe2000f8e02ff */
[----:B------:R-:W-:Y:S01]  /*0270*/  ISETP.GT.AND P0, PT, R9, RZ, !P0 ;  /* 0x000000ff0900720c */ /* 0x000fe20004704270 */
[----:B------:R-:W-:Y:S01]  /*0280*/  UISETP.NE.AND UP0, UPT, UR4, UR8, UPT ;  /* 0x000000080400728c */ /* 0x000fe2000bf05270 */
[----:B---3--:R-:W-:Y:S01]  /*0290*/  LOP3.LUT R10, R10, R5, RZ, 0xfc, !PT ;  /* 0x000000050a0a7212 */ /* 0x008fe200078efcff */
[----:B------:R-:W-:Y:S01]  /*02a0*/  UIMAD UR4, UR6, UR5, -0x7fffffff ;  /* 0x80000001060474a4 */ /* 0x000fe2000f8e0205 */
[----:B------:R-:W-:-:S03]  /*02b0*/  IMAD.WIDE.U32 R2, R3, 0x4, R6 ;  /* 0x0000000403027825 */ /* 0x000fc600078e0006 */
[----:B------:R-:W-:Y:S01]  /*02c0*/  USEL UR4, UR4, 0x1, !UP0 ;  /* 0x0000000104047887 */ /* 0x000fe2000c000000 */
[----:B------:R-:W-:-:S04]  /*02d0*/  IMAD.WIDE R4, R9, 0x4, R6 ;  /* 0x0000000409047825 */ /* 0x000fc800078e0206 */
[----:B------:R-:W-:-:S04]  /*02e0*/  IMAD.WIDE.U32 R6, R9, 0x4, R6 ;  /* 0x0000000409067825 */ /* 0x000fc800078e0006 */
[----:B-1----:R-:W-:-:S07]  /*02f0*/  IMAD.U32 R9, RZ, RZ, UR13 ;  /* 0x0000000dff097e24 */ /* 0x002fce000f8e00ff */
.L_x_22:
[----:B01----:R-:W2:Y:S01]  /*0300*/  LDG.E R11, desc[UR14][R4.64] ;  /* 0x0000000e040b7981 */ /* 0x003ea2000c1e1900 */
[----:B------:R-:W-:Y:S01]  /*0310*/  IMAD.MOV.U32 R0, RZ, RZ, 0x3f8ccccd ;  /* 0x3f8ccccdff007424 */ /* 0x000fe200078e00ff */
[----:B------:R-:W-:Y:S05]  /*0320*/  YIELD ;  /* 0x0000000000007946 */ /* 0x000fea0003800000 */
[----:B------:R-:W-:-:S04]  /*0330*/  UISETP.NE.U32.AND UP0, UPT, UR12, URZ, UPT ;  /* 0x000000ff0c00728c */ /* 0x000fc8000bf05070 */
[----:B------:R-:W-:Y:S01]  /*0340*/  UISETP.NE.AND.EX UP0, UPT, UR13, URZ, UPT, UP0 ;  /* 0x000000ff0d00728c */ /* 0x000fe2000bf05300 */
[----:B--2---:R-:W-:-:S05]  /*0350*/  FFMA R11, R11, R0, 0.5 ;  /* 0x3f0000000b0b7423 */ /* 0x004fca0000000000 */
[----:B------:R0:W-:Y:S03]  /*0360*/  STG.E desc[UR14][R4.64], R11 ;  /* 0x0000000b04007986 */ /* 0x0001e6000c10190e */
[----:B------:R-:W-:Y:S05]  /*0370*/  BRA.U !UP0, `(.L_x_6) ;  /* 0x0000000508747547 */ /* 0x000fea000b800000 */
[----:B------:R-:W-:Y:S01]  /*0380*/  UMOV UR5, 0xffffffff ;  /* 0xffffffff00057882 */ /* 0x000fe20000000000 */
[----:B------:R-:W-:Y:S02]  /*0390*/  ISETP.NE.AND P1, PT, R10, RZ, PT ;  /* 0x000000ff0a00720c */ /* 0x000fe40003f25270 */
[----:B------:R-:W-:Y:S11]  /*03a0*/  BRA.DIV UR5, `(.L_x_7) ;  /* 0x00000006056c7947 */ /* 0x000ff6000b800000 */
[----:B------:R-:W-:Y:S06]  /*03b0*/  BAR.SYNC.DEFER_BLOCKING 0x0 ;  /* 0x0000000000007b1d */ /* 0x000fec0000010000 */
.L_x_25:
[----:B------:R-:W-:Y:S04]  /*03c0*/  BSSY B0, `(.L_x_8) ;  /* 0x0000017000007945 */ /* 0x000fe80003800000 */
[----:B------:R-:W-:Y:S05]  /*03d0*/  @P1 BRA `(.L_x_9) ;  /* 0x0000000000541947 */ /* 0x000fea0003800000 */
[----:B------:R-:W1:Y:S01]  /*03e0*/  S2R R13, SR_LANEID ;  /* 0x00000000000d7919 */ /* 0x000e620000000000 */
[----:B------:R-:W-:Y:S02]  /*03f0*/  VOTEU.ANY UR5, UPT, PT ;  /* 0x0000000000057886 */ /* 0x000fe400038e0100 */
[----:B------:R-:W1:Y:S08]  /*0400*/  FLO.U32 R12, UR5 ;  /* 0x00000005000c7d00 */ /* 0x000e7000080e0000 */
[----:B------:R-:W2:Y:S01]  /*0410*/  POPC R0, UR5 ;  /* 0x0000000500007d09 */ /* 0x000ea20008000000 */
[----:B-1----:R-:W-:Y:S01]  /*0420*/  ISETP.EQ.U32.AND P1, PT, R12, R13, PT ;  /* 0x0000000d0c00720c */ /* 0x002fe20003f22070 */
[----:B--2---:R-:W-:-:S12]  /*0430*/  IMAD R13, R0, UR4, RZ ;  /* 0x00000004000d7c24 */ /* 0x004fd8000f8e02ff */
[----:B------:R-:W-:Y:S06]  /*0440*/  @P1 MEMBAR.ALL.GPU ;  /* 0x0000000000001992 */ /* 0x000fec000000a000 */
[----:B------:R-:W-:-:S00]  /*0450*/  @P1 ERRBAR ;  /* 0x00000000000019ab */ /* 0x000fc00000000000 */
[----:B------:R-:W-:Y:S06]  /*0460*/  @P1 CGAERRBAR ;  /* 0x00000000000015ab */ /* 0x000fec0000000000 */
[----:B------:R-:W2:Y:S01]  /*0470*/  @P1 ATOM.E.ADD.STRONG.GPU PT, R13, desc[UR14][R8.64+0x4], R13 ;  /* 0x8000040d080d198a */ /* 0x000ea200081ef10e */
[----:B------:R-:W1:Y:S02]  /*0480*/  S2R R15, SR_LTMASK ;  /* 0x00000000000f7919 */ /* 0x000e640000003900 */
[----:B-1----:R-:W-:-:S06]  /*0490*/  LOP3.LUT R15, R15, UR5, RZ, 0xc0, !PT ;  /* 0x000000050f0f7c12 */ /* 0x002fcc000f8ec0ff */
[----:B------:R-:W1:Y:S01]  /*04a0*/  POPC R15, R15 ;  /* 0x0000000f000f7309 */ /* 0x000e620000000000 */
[----:B--2---:R-:W1:Y:S02]  /*04b0*/  SHFL.IDX PT, R0, R13, R12, 0x1f ;  /* 0x00001f0c0d007589 */ /* 0x004e6400000e0000 */
[----:B-1----:R-:W-:-:S07]  /*04c0*/  IMAD R0, R15, UR4, R0 ;  /* 0x000000040f007c24 */ /* 0x002fce000f8e0200 */
.L_x_10:
[----:B------:R-:W2:Y:S04]  /*04d0*/  LD.E.STRONG.GPU R13, desc[UR14][R8.64+0x4] ;  /* 0x0000040e080d7980 */ /* 0x000ea8000c10f900 */
[----:B--2---:R-:W-:Y:S01]  /*04e0*/  CCTL.IVALL ;  /* 0x00000000ff00798f */ /* 0x004fe20002000000 */
[----:B------:R-:W-:Y:S05]  /*04f0*/  YIELD ;  /* 0x0000000000007946 */ /* 0x000fea0003800000 */
[----:B------:R-:W-:-:S04]  /*0500*/  LOP3.LUT R13, R13, R0, RZ, 0x3c, !PT ;  /* 0x000000000d0d7212 */ /* 0x000fc800078e3cff */
[----:B------:R-:W-:-:S13]  /*0510*/  ISETP.GT.AND P1, PT, R13, -0x1, PT ;  /* 0xffffffff0d00780c */ /* 0x000fda0003f24270 */
[----:B------:R-:W-:Y:S05]  /*0520*/  @P1 BRA `(.L_x_10) ;  /* 0xfffffffc00e81947 */ /* 0x000fea000383ffff */
.L_x_9:
[----:B------:R-:W-:Y:S05]  /*0530*/  BSYNC B0 ;  /* 0x0000000000007941 */ /* 0x000fea0003800000 */
.L_x_8:
[----:B------:R-:W-:-:S03]  /*0540*/  UMOV UR5, 0xffffffff ;  /* 0xffffffff00057882 */ /* 0x000fc60000000000 */
[----:B------:R-:W-:Y:S05]  /*0550*/  BRA.DIV UR5, `(.L_x_11) ;  /* 0x00000006052c7947 */ /* 0x000fea000b800000 */
[----:B------:R-:W-:Y:S06]  /*0560*/  BAR.SYNC.DEFER_BLOCKING 0x0 ;  /* 0x0000000000007b1d */ /* 0x000fec0000010000 */
.L_x_28:
[----:B------:R-:W-:Y:S04]  /*0570*/  BSSY.RECONVERGENT B2, `(.L_x_12) ;  /* 0x0000015000027945 */ /* 0x000fe80003800200 */
[----:B------:R-:W-:Y:S05]  /*0580*/  @!P0 BRA `(.L_x_13) ;  /* 0x00000000004c8947 */ /* 0x000fea0003800000 */
[----:B------:R-:W0:Y:S04]  /*0590*/  LDG.E R0, desc[UR14][R2.64] ;  /* 0x0000000e02007981 */ /* 0x000e28000c1e1900 */
[----:B------:R-:W2:Y:S01]  /*05a0*/  LDG.E R12, desc[UR14][R6.64+0x4] ;  /* 0x0000040e060c7981 */ /* 0x000ea2000c1e1900 */
[----:B------:R-:W-:Y:S01]  /*05b0*/  IMAD.MOV.U32 R16, RZ, RZ, 0x3eaaaaab ;  /* 0x3eaaaaabff107424 */ /* 0x000fe200078e00ff */
[----:B------:R-:W-:Y:S01]  /*05c0*/  BSSY.RECONVERGENT B1, `(.L_x_14) ;  /* 0x000000e000017945 */ /* 0x000fe20003800200 */
[----:B------:R-:W-:-:S04]  /*05d0*/  IMAD.MOV.U32 R13, RZ, RZ, 0x40400000 ;  /* 0x40400000ff0d7424 */ /* 0x000fc800078e00ff */
[----:B------:R-:W-:-:S04]  /*05e0*/  FFMA R13, R16, -R13, 1 ;  /* 0x3f800000100d7423 */ /* 0x000fc8000000080d */
[----:B------:R-:W-:Y:S01]  /*05f0*/  FFMA R13, R13, R16, 0.3333333432674407959 ;  /* 0x3eaaaaab0d0d7423 */ /* 0x000fe20000000010 */
[----:B0-----:R-:W-:-:S04]  /*0600*/  FADD R11, R11, R0 ;  /* 0x000000000b0b7221 */ /* 0x001fc80000000000 */
[----:B--2---:R-:W-:-:S04]  /*0610*/  FADD R0, R12, R11 ;  /* 0x0000000b0c007221 */ /* 0x004fc80000000000 */
[----:B------:R-:W0:Y:S01]  /*0620*/  FCHK P1, R0, 3 ;  /* 0x4040000000007902 */ /* 0x000e220000020000 */
[----:B------:R-:W-:-:S04]  /*0630*/  FFMA R11, R0, R13, RZ ;  /* 0x0000000d000b7223 */ /* 0x000fc800000000ff */
[----:B------:R-:W-:-:S04]  /*0640*/  FFMA R12, R11, -3, R0 ;  /* 0xc04000000b0c7823 */ /* 0x000fc80000000000 */
[----:B------:R-:W-:Y:S01]  /*0650*/  FFMA R11, R13, R12, R11 ;  /* 0x0000000c0d0b7223 */ /* 0x000fe2000000000b */
[----:B0-----:R-:W-:Y:S06]  /*0660*/  @!P1 BRA `(.L_x_15) ;  /* 0x00000000000c9947 */ /* 0x001fec0003800000 */
[----:B------:R-:W-:-:S07]  /*0670*/  MOV R12, 0x690 ;  /* 0x00000690000c7802 */ /* 0x000fce0000000f00 */
[----:B------:R-:W-:Y:S05]  /*0680*/  CALL.REL.NOINC `($__internal_0_$__cuda_sm3x_div_rn_noftz_f32_slowpath) ;  /* 0x0000000400647944 */ /* 0x000fea0003c00000 */
[----:B------:R-:W-:-:S07]  /*0690*/  IMAD.MOV.U32 R11, RZ, RZ, R0 ;  /* 0x000000ffff0b7224 */ /* 0x000fce00078e0000 */
.L_x_15:
[----:B------:R-:W-:Y:S05]  /*06a0*/  BSYNC.RECONVERGENT B1 ;  /* 0x0000000000017941 */ /* 0x000fea0003800200 */
.L_x_14:
[----:B------:R1:W-:Y:S02]  /*06b0*/  STG.E desc[UR14][R6.64], R11 ;  /* 0x0000000b06007986 */ /* 0x0003e4000c10190e */
.L_x_13:
[----:B------:R-:W-:Y:S05]  /*06c0*/  BSYNC.RECONVERGENT B2 ;  /* 0x0000000000027941 */ /* 0x000fea0003800200 */
.L_x_12:
[----:B------:R-:W-:-:S04]  /*06d0*/  UISETP.NE.U32.AND UP0, UPT, UR12, URZ, UPT ;  /* 0x000000ff0c00728c */ /* 0x000fc8000bf05070 */
[----:B------:R-:W-:-:S09]  /*06e0*/  UISETP.NE.AND.EX UP0, UPT, UR13, URZ, UPT, UP0 ;  /* 0x000000ff0d00728c */ /* 0x000fd2000bf05300 */
[----:B------:R-:W-:Y:S05]  /*06f0*/  BRA.U !UP0, `(.L_x_16) ;  /* 0x0000000108907547 */ /* 0x000fea000b800000 */
[----:B------:R-:W-:Y:S01]  /*0700*/  UMOV UR5, 0xffffffff ;  /* 0xffffffff00057882 */ /* 0x000fe20000000000 */
[----:B------:R-:W-:Y:S02]  /*0710*/  ISETP.NE.AND P1, PT, R10, RZ, PT ;  /* 0x000000ff0a00720c */ /* 0x000fe40003f25270 */
[----:B------:R-:W-:Y:S11]  /*0720*/  BRA.DIV UR5, `(.L_x_17) ;  /* 0x0000000205e47947 */ /* 0x000ff6000b800000 */
[----:B------:R-:W-:Y:S06]  /*0730*/  BAR.SYNC.DEFER_BLOCKING 0x0 ;  /* 0x0000000000007b1d */ /* 0x000fec0000010000 */
.L_x_31:
[----:B------:R-:W-:Y:S04]  /*0740*/  BSSY B0, `(.L_x_18) ;  /* 0x0000017000007945 */ /* 0x000fe80003800000 */
[----:B------:R-:W-:Y:S05]  /*0750*/  @P1 BRA `(.L_x_19) ;  /* 0x0000000000541947 */ /* 0x000fea0003800000 */
[----:B01----:R-:W0:Y:S01]  /*0760*/  S2R R11, SR_LANEID ;  /* 0x00000000000b7919 */ /* 0x003e220000000000 */
[----:B------:R-:W-:Y:S02]  /*0770*/  VOTEU.ANY UR5, UPT, PT ;  /* 0x0000000000057886 */ /* 0x000fe400038e0100 */
[----:B------:R-:W0:Y:S08]  /*0780*/  FLO.U32 R12, UR5 ;  /* 0x00000005000c7d00 */ /* 0x000e3000080e0000 */
[----:B------:R-:W1:Y:S01]  /*0790*/  POPC R0, UR5 ;  /* 0x0000000500007d09 */ /* 0x000e620008000000 */
[----:B0-----:R-:W-:Y:S01]  /*07a0*/  ISETP.EQ.U32.AND P1, PT, R12, R11, PT ;  /* 0x0000000b0c00720c */ /* 0x001fe20003f22070 */
[----:B-1----:R-:W-:-:S12]  /*07b0*/  IMAD R11, R0, UR4, RZ ;  /* 0x00000004000b7c24 */ /* 0x002fd8000f8e02ff */
[----:B------:R-:W-:Y:S06]  /*07c0*/  @P1 MEMBAR.ALL.GPU ;  /* 0x0000000000001992 */ /* 0x000fec000000a000 */
[----:B------:R-:W-:-:S00]  /*07d0*/  @P1 ERRBAR ;  /* 0x00000000000019ab */ /* 0x000fc00000000000 */
[----:B------:R-:W-:Y:S06]  /*07e0*/  @P1 CGAERRBAR ;  /* 0x00000000000015ab */ /* 0x000fec0000000000 */
[----:B------:R-:W2:Y:S01]  /*07f0*/  @P1 ATOM.E.ADD.STRONG.GPU PT, R11, desc[UR14][R8.64+0x4], R11 ;  /* 0x8000040b080b198a */ /* 0x000ea200081ef10e */
[----:B------:R-:W0:Y:S02]  /*0800*/  S2R R13, SR_LTMASK ;  /* 0x00000000000d7919 */ /* 0x000e240000003900 */
[----:B0-----:R-:W-:-:S06]  /*0810*/  LOP3.LUT R13, R13, UR5, RZ, 0xc0, !PT ;  /* 0x000000050d0d7c12 */ /* 0x001fcc000f8ec0ff */
[----:B------:R-:W0:Y:S01]  /*0820*/  POPC R13, R13 ;  /* 0x0000000d000d7309 */ /* 0x000e220000000000 */
[----:B--2---:R-:W0:Y:S02]  /*0830*/  SHFL.IDX PT, R0, R11, R12, 0x1f ;  /* 0x00001f0c0b007589 */ /* 0x004e2400000e0000 */
[----:B0-----:R-:W-:-:S07]  /*0840*/  IMAD R0, R13, UR4, R0 ;  /* 0x000000040d007c24 */ /* 0x001fce000f8e0200 */
.L_x_20:
[----:B------:R-:W2:Y:S04]  /*0850*/  LD.E.STRONG.GPU R11, desc[UR14][R8.64+0x4] ;  /* 0x0000040e080b7980 */ /* 0x000ea8000c10f900 */
[----:B--2---:R-:W-:Y:S01]  /*0860*/  CCTL.IVALL ;  /* 0x00000000ff00798f */ /* 0x004fe20002000000 */
[----:B------:R-:W-:Y:S05]  /*0870*/  YIELD ;  /* 0x0000000000007946 */ /* 0x000fea0003800000 */
[----:B------:R-:W-:-:S04]  /*0880*/  LOP3.LUT R11, R11, R0, RZ, 0x3c, !PT ;  /* 0x000000000b0b7212 */ /* 0x000fc800078e3cff */
[----:B------:R-:W-:-:S13]  /*0890*/  ISETP.GT.AND P1, PT, R11, -0x1, PT ;  /* 0xffffffff0b00780c */ /* 0x000fda0003f24270 */
[----:B------:R-:W-:Y:S05]  /*08a0*/  @P1 BRA `(.L_x_20) ;  /* 0xfffffffc00e81947 */ /* 0x000fea000383ffff */
.L_x_19:
[----:B------:R-:W-:Y:S05]  /*08b0*/  BSYNC B0 ;  /* 0x0000000000007941 */ /* 0x000fea0003800000 */
.L_x_18:
[----:B------:R-:W-:-:S03]  /*08c0*/  UMOV UR5, 0xffffffff ;  /* 0xffffffff00057882 */ /* 0x000fc60000000000 */
[----:B------:R-:W-:Y:S05]  /*08d0*/  BRA.DIV UR5, `(.L_x_21) ;  /* 0x0000000205a47947 */ /* 0x000fea000b800000 */
[----:B------:R-:W-:Y:S06]  /*08e0*/  BAR.SYNC.DEFER_BLOCKING 0x0 ;  /* 0x0000000000007b1d */ /* 0x000fec0000010000 */
.L_x_34:
[----:B------:R-:W2:Y:S01]  /*08f0*/  LDCU UR5, c[0x0][0x38c] ;  /* 0x00007180ff0577ac */ /* 0x000ea20008000800 */
[----:B------:R-:W-:-:S05]  /*0900*/  VIADD R14, R14, 0x1 ;  /* 0x000000010e0e7836 */ /* 0x000fca0000000000 */
[----:B--2---:R-:W-:-:S13]  /*0910*/  ISETP.NE.AND P1, PT, R14, UR5, PT ;  /* 0x000000050e007c0c */ /* 0x004fda000bf25270 */
[----:B------:R-:W-:Y:S05]  /*0920*/  @P1 BRA `(.L_x_22) ;  /* 0xfffffff800741947 */ /* 0x000fea000383ffff */
[----:B------:R-:W-:Y:S05]  /*0930*/  EXIT ;  /* 0x000000000000794d */ /* 0x000fea0003800000 */
.L_x_16:
[----:B------:R-:W-:Y:S05]  /*0940*/  BPT.TRAP 0x1 ;  /* 0x000000040000795c */ /* 0x000fea0000300000 */
.L_x_6:
[----:B------:R-:W-:Y:S05]  /*0950*/  BPT.TRAP 0x1 ;  /* 0x000000040000795c */ /* 0x000fea0000300000 */
.L_x_7:
[----:B------:R-:W-:Y:S01]  /*0960*/  BSSY B0, `(.L_x_23) ;  /* 0x0000009000007945 */ /* 0x000fe20003800000 */
[----:B------:R-:W-:Y:S01]  /*0970*/  CS2R R12, SRZ ;  /* 0x00000000000c7805 */ /* 0x000fe2000001ff00 */
[----:B------:R-:W-:-:S07]  /*0980*/  IMAD.MOV.U32 R0, RZ, RZ, -0x1 ;  /* 0xffffffffff007424 */ /* 0x000fce00078e00ff */
[----:B01----:R-:W-:Y:S05]  /*0990*/  WARPSYNC.COLLECTIVE.ALL `(.L_x_24) ;  /* 0x0000000000147948 */ /* 0x003fea0003c00000 */
[----:B------:R-:W-:-:S04]  /*09a0*/  SHF.L.U32 R12, R12, 0x10, RZ ;  /* 0x000000100c0c7819 */ /* 0x000fc800000006ff */
[----:B------:R-:W-:-:S05]  /*09b0*/  LOP3.LUT R12, R12, 0xf, R13, 0xf8, !PT ;  /* 0x0000000f0c0c7812 */ /* 0x000fca00078ef80d */
[----:B------:R2:W-:Y:S02]  /*09c0*/  BAR.SYNC.DEFER_BLOCKING R12, R12 ;  /* 0x0000000c0000731d */ /* 0x0005e40000010000 */
[----:B--2---:R-:W-:-:S04]  /*09d0*/  SHF.R.U32 R12, R12, 0x10, RZ ;  /* 0x000000100c0c7819 */ /* 0x004fc800000016ff */
[----:B01----:R-:W-:Y:S05]  /*09e0*/  ENDCOLLECTIVE ;  /* 0x000000000000791b */ /* 0x003fea0003800000 */
.L_x_24:
[----:B------:R-:W-:Y:S05]  /*09f0*/  BSYNC B0 ;  /* 0x0000000000007941 */ /* 0x000fea0003800000 */
.L_x_23:
[----:B------:R-:W-:Y:S05]  /*0a00*/  BRA `(.L_x_25) ;  /* 0xfffffff8006c7947 */ /* 0x000fea000383ffff */
.L_x_11:
[----:B------:R-:W-:Y:S01]  /*0a10*/  BSSY B0, `(.L_x_26) ;  /* 0x0000009000007945 */ /* 0x000fe20003800000 */
[----:B------:R-:W-:Y:S01]  /*0a20*/  CS2R R12, SRZ ;  /* 0x00000000000c7805 */ /* 0x000fe2000001ff00 */
[----:B------:R-:W-:-:S07]  /*0a30*/  IMAD.MOV.U32 R0, RZ, RZ, -0x1 ;  /* 0xffffffffff007424 */ /* 0x000fce00078e00ff */
[----:B0-----:R-:W-:Y:S05]  /*0a40*/  WARPSYNC.COLLECTIVE.ALL `(.L_x_27) ;  /* 0x0000000000147948 */ /* 0x001fea0003c00000 */
[----:B------:R-:W-:-:S04]  /*0a50*/  SHF.L.U32 R12, R12, 0x10, RZ ;  /* 0x000000100c0c7819 */ /* 0x000fc800000006ff */
[----:B------:R-:W-:-:S05]  /*0a60*/  LOP3.LUT R12, R12, 0xf, R13, 0xf8, !PT ;  /* 0x0000000f0c0c7812 */ /* 0x000fca00078ef80d */
[----:B------:R1:W-:Y:S02]  /*0a70*/  BAR.SYNC.DEFER_BLOCKING R12, R12 ;  /* 0x0000000c0000731d */ /* 0x0003e40000010000 */
[----:B-1----:R-:W-:-:S04]  /*0a80*/  SHF.R.U32 R12, R12, 0x10, RZ ;  /* 0x000000100c0c7819 */ /* 0x002fc800000016ff */
[----:B0-----:R-:W-:Y:S05]  /*0a90*/  ENDCOLLECTIVE ;  /* 0x000000000000791b */ /* 0x001fea0003800000 */
.L_x_27:
[----:B------:R-:W-:Y:S05]  /*0aa0*/  BSYNC B0 ;  /* 0x0000000000007941 */ /* 0x000fea0003800000 */
.L_x_26:
[----:B------:R-:W-:Y:S05]  /*0ab0*/  BRA `(.L_x_28) ;  /* 0xfffffff800ac7947 */ /* 0x000fea000383ffff */
.L_x_17:
        /* <DEDUP_REMOVED lines=9> */
.L_x_30:
[----:B------:R-:W-:Y:S05]  /*0b50*/  BSYNC B0 ;  /* 0x0000000000007941 */ /* 0x000fea0003800000 */
.L_x_29:
[----:B------:R-:W-:Y:S05]  /*0b60*/  BRA `(.L_x_31) ;  /* 0xfffffff800f47947 */ /* 0x000fea000383ffff */
.L_x_21:
        /* <DEDUP_REMOVED lines=9> */
.L_x_33:
[----:B------:R-:W-:Y:S05]  /*0c00*/  BSYNC B0 ;  /* 0x0000000000007941 */ /* 0x000fea0003800000 */
.L_x_32:
[----:B------:R-:W-:Y:S05]  /*0c10*/  BRA `(.L_x_34) ;  /* 0xfffffffc00347947 */ /* 0x000fea000383ffff */
        .weak           $__internal_0_$__cuda_sm3x_div_rn_noftz_f32_slowpath
        .type           $__internal_0_$__cuda_sm3x_div_rn_noftz_f32_slowpath,@function
        .size           $__internal_0_$__cuda_sm3x_div_rn_noftz_f32_slowpath,(.L_x_49 - $__internal_0_$__cuda_sm3x_div_rn_noftz_f32_slowpath)
$__internal_0_$__cuda_sm3x_div_rn_noftz_f32_slowpath:
[--C-:B------:R-:W-:Y:S01]  /*0c20*/  SHF.R.U32.HI R11, RZ, 0x17, R0.reuse ;  /* 0x00000017ff0b7819 */ /* 0x100fe20000011600 */
[----:B------:R-:W-:Y:S04]  /*0c30*/  BSSY.RECONVERGENT B0, `(.L_x_35) ;  /* 0x000005c000007945 */ /* 0x000fe80003800200 */
[----:B------:R-:W-:Y:S01]  /*0c40*/  BSSY.RELIABLE B3, `(.L_x_36) ;  /* 0x000001a000037945 */ /* 0x000fe20003800100 */
[----:B------:R-:W-:Y:S01]  /*0c50*/  IMAD.MOV.U32 R13, RZ, RZ, R0 ;  /* 0x000000ffff0d7224 */ /* 0x000fe200078e0000 */
[----:B------:R-:W-:-:S05]  /*0c60*/  LOP3.LUT R11, R11, 0xff, RZ, 0xc0, !PT ;  /* 0x000000ff0b0b7812 */ /* 0x000fca00078ec0ff */
[----:B------:R-:W-:-:S05]  /*0c70*/  VIADD R17, R11, 0xffffffff ;  /* 0xffffffff0b117836 */ /* 0x000fca0000000000 */
[----:B------:R-:W-:-:S13]  /*0c80*/  ISETP.GT.U32.OR P1, PT, R17, 0xfd, !PT ;  /* 0x000000fd1100780c */ /* 0x000fda0007f24470 */
[----:B------:R-:W-:Y:S01]  /*0c90*/  @!P1 IMAD.MOV.U32 R15, RZ, RZ, RZ ;  /* 0x000000ffff0f9224 */ /* 0x000fe200078e00ff */
[----:B------:R-:W-:Y:S06]  /*0ca0*/  @!P1 BRA `(.L_x_37) ;  /* 0x00000000004c9947 */ /* 0x000fec0003800000 */
[----:B------:R-:W-:-:S13]  /*0cb0*/  FSETP.GTU.FTZ.AND P1, PT, |R0|, +INF , PT ;  /* 0x7f8000000000780b */ /* 0x000fda0003f3c200 */
[----:B------:R-:W-:Y:S05]  /*0cc0*/  @P1 BREAK.RELIABLE B3 ;  /* 0x0000000000031942 */ /* 0x000fea0003800100 */
[----:B------:R-:W-:Y:S05]  /*0cd0*/  @P1 BRA `(.L_x_38) ;  /* 0x0000000400401947 */ /* 0x000fea0003800000 */
[----:B------:R-:W-:-:S05]  /*0ce0*/  IMAD.MOV.U32 R16, RZ, RZ, 0x40400000 ;  /* 0x40400000ff107424 */ /* 0x000fca00078e00ff */
[----:B------:R-:W-:-:S13]  /*0cf0*/  LOP3.LUT P1, RZ, R16, 0x7fffffff, R13, 0xc8, !PT ;  /* 0x7fffffff10ff7812 */ /* 0x000fda000782c80d */
[----:B------:R-:W-:Y:S05]  /*0d00*/  @!P1 BREAK.RELIABLE B3 ;  /* 0x0000000000039942 */ /* 0x000fea0003800100 */
[----:B------:R-:W-:Y:S05]  /*0d10*/  @!P1 BRA `(.L_x_39) ;  /* 0x0000000400289947 */ /* 0x000fea0003800000 */
[----:B------:R-:W-:-:S13]  /*0d20*/  LOP3.LUT P1, RZ, R13, 0x7fffffff, RZ, 0xc0, !PT ;  /* 0x7fffffff0dff7812 */ /* 0x000fda000782c0ff */
[----:B------:R-:W-:Y:S05]  /*0d30*/  @!P1 BREAK.RELIABLE B3 ;  /* 0x0000000000039942 */ /* 0x000fea0003800100 */
[----:B------:R-:W-:Y:S05]  /*0d40*/  @!P1 BRA `(.L_x_40) ;  /* 0x0000000400149947 */ /* 0x000fea0003800000 */
[----:B------:R-:W-:Y:S02]  /*0d50*/  FSETP.NEU.FTZ.AND P1, PT, |R0|, +INF , PT ;  /* 0x7f8000000000780b */ /* 0x000fe40003f3d200 */
[----:B------:R-:W-:-:S04]  /*0d60*/  LOP3.LUT P2, RZ, R16, 0x7fffffff, RZ, 0xc0, !PT ;  /* 0x7fffffff10ff7812 */ /* 0x000fc8000784c0ff */
[----:B------:R-:W-:-:S13]  /*0d70*/  PLOP3.LUT P1, PT, P1, P2, PT, 0x2f, 0xf2 ;  /* 0x0000000000f2781c */ /* 0x000fda0000f24577 */
[----:B------:R-:W-:Y:S05]  /*0d80*/  @P1 BREAK.RELIABLE B3 ;  /* 0x0000000000031942 */ /* 0x000fea0003800100 */
[----:B------:R-:W-:Y:S05]  /*0d90*/  @P1 BRA `(.L_x_41) ;  /* 0x0000000000f41947 */ /* 0x000fea0003800000 */
[----:B------:R-:W-:-:S13]  /*0da0*/  ISETP.GE.AND P1, PT, R17, RZ, PT ;  /* 0x000000ff1100720c */ /* 0x000fda0003f26270 */
[----:B------:R-:W-:Y:S02]  /*0db0*/  @P1 IMAD.MOV.U32 R15, RZ, RZ, RZ ;  /* 0x000000ffff0f1224 */ /* 0x000fe400078e00ff */
[----:B------:R-:W-:Y:S01]  /*0dc0*/  @!P1 FFMA R13, R0, 1.84467440737095516160e+19, RZ ;  /* 0x5f800000000d9823 */ /* 0x000fe200000000ff */
[----:B------:R-:W-:-:S07]  /*0dd0*/  @!P1 IMAD.MOV.U32 R15, RZ, RZ, -0x40 ;  /* 0xffffffc0ff0f9424 */ /* 0x000fce00078e00ff */
.L_x_37:
[----:B------:R-:W-:Y:S05]  /*0de0*/  BSYNC.RELIABLE B3 ;  /* 0x0000000000037941 */ /* 0x000fea0003800100 */
.L_x_36:
[----:B------:R-:W-:Y:S01]  /*0df0*/  UMOV UR5, 0x40400000 ;  /* 0x4040000000057882 */ /* 0x000fe20000000000 */
[----:B------:R-:W-:Y:S01]  /*0e00*/  VIADD R16, R11, 0xffffff81 ;  /* 0xffffff810b107836 */ /* 0x000fe20000000000 */
[----:B------:R-:W-:Y:S01]  /*0e10*/  UIADD3 UR5, UPT, UPT, UR5, -0x800000, URZ ;  /* 0xff80000005057890 */ /* 0x000fe2000fffe0ff */
[----:B------:R-:W-:Y:S02]  /*0e20*/  BSSY.RECONVERGENT B3, `(.L_x_42) ;  /* 0x0000033000037945 */ /* 0x000fe40003800200 */
[----:B------:R-:W-:Y:S01]  /*0e30*/  IMAD R0, R16, -0x800000, R13 ;  /* 0xff80000010007824 */ /* 0x000fe200078e020d */
[----:B------:R-:W-:Y:S02]  /*0e40*/  IADD3 R15, PT, PT, R15, -0x1, R16 ;  /* 0xffffffff0f0f7810 */ /* 0x000fe40007ffe010 */
[----:B------:R-:W-:-:S03]  /*0e50*/  FADD.FTZ R19, -RZ, -UR5 ;  /* 0x80000005ff137e21 */ /* 0x000fc60008010100 */
[----:B------:R-:W0:Y:S02]  /*0e60*/  MUFU.RCP R17, UR5 ;  /* 0x0000000500117d08 */ /* 0x000e240008001000 */
[----:B0-----:R-:W-:-:S04]  /*0e70*/  FFMA R18, R17, R19, 1 ;  /* 0x3f80000011127423 */ /* 0x001fc80000000013 */
[----:B------:R-:W-:-:S04]  /*0e80*/  FFMA R17, R17, R18, R17 ;  /* 0x0000001211117223 */ /* 0x000fc80000000011 */
[----:B------:R-:W-:-:S04]  /*0e90*/  FFMA R18, R0, R17, RZ ;  /* 0x0000001100127223 */ /* 0x000fc800000000ff */
[----:B------:R-:W-:-:S04]  /*0ea0*/  FFMA R11, R19, R18, R0 ;  /* 0x00000012130b7223 */ /* 0x000fc80000000000 */
[----:B------:R-:W-:-:S04]  /*0eb0*/  FFMA R18, R17, R11, R18 ;  /* 0x0000000b11127223 */ /* 0x000fc80000000012 */
[----:B------:R-:W-:-:S04]  /*0ec0*/  FFMA R19, R19, R18, R0 ;  /* 0x0000001213137223 */ /* 0x000fc80000000000 */
[----:B------:R-:W-:-:S05]  /*0ed0*/  FFMA R0, R17, R19, R18 ;  /* 0x0000001311007223 */ /* 0x000fca0000000012 */
[----:B------:R-:W-:-:S04]  /*0ee0*/  SHF.R.U32.HI R11, RZ, 0x17, R0 ;  /* 0x00000017ff0b7819 */ /* 0x000fc80000011600 */
[----:B------:R-:W-:-:S05]  /*0ef0*/  LOP3.LUT R11, R11, 0xff, RZ, 0xc0, !PT ;  /* 0x000000ff0b0b7812 */ /* 0x000fca00078ec0ff */
[----:B------:R-:W-:-:S04]  /*0f00*/  IMAD.IADD R20, R11, 0x1, R15 ;  /* 0x000000010b147824 */ /* 0x000fc800078e020f */
[----:B------:R-:W-:-:S05]  /*0f10*/  VIADD R11, R20, 0xffffffff ;  /* 0xffffffff140b7836 */ /* 0x000fca0000000000 */
[----:B------:R-:W-:-:S13]  /*0f20*/  ISETP.GE.U32.AND P1, PT, R11, 0xfe, PT ;  /* 0x000000fe0b00780c */ /* 0x000fda0003f26070 */
[----:B------:R-:W-:Y:S05]  /*0f30*/  @!P1 BRA `(.L_x_43) ;  /* 0x0000000000809947 */ /* 0x000fea0003800000 */
[----:B------:R-:W-:-:S13]  /*0f40*/  ISETP.GT.AND P1, PT, R20, 0xfe, PT ;  /* 0x000000fe1400780c */ /* 0x000fda0003f24270 */
[----:B------:R-:W-:Y:S05]  /*0f50*/  @P1 BRA `(.L_x_44) ;  /* 0x00000000006c1947 */ /* 0x000fea0003800000 */
[----:B------:R-:W-:-:S13]  /*0f60*/  ISETP.GE.AND P1, PT, R20, 0x1, PT ;  /* 0x000000011400780c */ /* 0x000fda0003f26270 */
[----:B------:R-:W-:Y:S05]  /*0f70*/  @P1 BRA `(.L_x_45) ;  /* 0x0000000000741947 */ /* 0x000fea0003800000 */
[----:B------:R-:W-:Y:S02]  /*0f80*/  ISETP.GE.AND P1, PT, R20, -0x18, PT ;  /* 0xffffffe81400780c */ /* 0x000fe40003f26270 */
[----:B------:R-:W-:-:S11]  /*0f90*/  LOP3.LUT R0, R0, 0x80000000, RZ, 0xc0, !PT ;  /* 0x8000000000007812 */ /* 0x000fd600078ec0ff */
[----:B------:R-:W-:Y:S05]  /*0fa0*/  @!P1 BRA `(.L_x_45) ;  /* 0x0000000000689947 */ /* 0x000fea0003800000 */
[CCC-:B------:R-:W-:Y:S01]  /*0fb0*/  FFMA.RZ R11, R17.reuse, R19.reuse, R18.reuse ;  /* 0x00000013110b7223 */ /* 0x1c0fe2000000c012 */
[-C--:B------:R-:W-:Y:S01]  /*0fc0*/  FFMA.RM R16, R17, R19.reuse, R18 ;  /* 0x0000001311107223 */ /* 0x080fe20000004012 */
[----:B------:R-:W-:Y:S01]  /*0fd0*/  IMAD.MOV R15, RZ, RZ, -R20 ;  /* 0x000000ffff0f7224 */ /* 0x000fe200078e0a14 */
[C---:B------:R-:W-:Y:S02]  /*0fe0*/  ISETP.NE.AND P3, PT, R20.reuse, RZ, PT ;  /* 0x000000ff1400720c */ /* 0x040fe40003f65270 */
[----:B------:R-:W-:Y:S01]  /*0ff0*/  LOP3.LUT R13, R11, 0x7fffff, RZ, 0xc0, !PT ;  /* 0x007fffff0b0d7812 */ /* 0x000fe200078ec0ff */
[----:B------:R-:W-:Y:S01]  /*1000*/  FFMA.RP R11, R17, R19, R18 ;  /* 0x00000013110b7223 */ /* 0x000fe20000008012 */
[C---:B------:R-:W-:Y:S01]  /*1010*/  VIADD R18, R20.reuse, 0x20 ;  /* 0x0000002014127836 */ /* 0x040fe20000000000 */
[----:B------:R-:W-:Y:S02]  /*1020*/  ISETP.NE.AND P2, PT, R20, RZ, PT ;  /* 0x000000ff1400720c */ /* 0x000fe40003f45270 */
[----:B------:R-:W-:-:S02]  /*1030*/  LOP3.LUT R13, R13, 0x800000, RZ, 0xfc, !PT ;  /* 0x008000000d0d7812 */ /* 0x000fc400078efcff */
[----:B------:R-:W-:Y:S02]  /*1040*/  FSETP.NEU.FTZ.AND P1, PT, R11, R16, PT ;  /* 0x000000100b00720b */ /* 0x000fe40003f3d000 */
[----:B------:R-:W-:Y:S02]  /*1050*/  SHF.L.U32 R18, R13, R18, RZ ;  /* 0x000000120d127219 */ /* 0x000fe400000006ff */
[----:B------:R-:W-:Y:S02]  /*1060*/  SEL R16, R15, RZ, P3 ;  /* 0x000000ff0f107207 */ /* 0x000fe40001800000 */
[----:B------:R-:W-:Y:S02]  /*1070*/  ISETP.NE.AND P2, PT, R18, RZ, P2 ;  /* 0x000000ff1200720c */ /* 0x000fe40001745270 */
[----:B------:R-:W-:Y:S02]  /*1080*/  SHF.R.U32.HI R16, RZ, R16, R13 ;  /* 0x00000010ff107219 */ /* 0x000fe4000001160d */
[----:B------:R-:W-:-:S02]  /*1090*/  PLOP3.LUT P1, PT, P1, P2, PT, 0xf8, 0x8f ;  /* 0x00000000008f781c */ /* 0x000fc40000f25f70 */
[----:B------:R-:W-:Y:S02]  /*10a0*/  SHF.R.U32.HI R18, RZ, 0x1, R16 ;  /* 0x00000001ff127819 */ /* 0x000fe40000011610 */
[----:B------:R-:W-:-:S04]  /*10b0*/  SEL R11, RZ, 0x1, !P1 ;  /* 0x00000001ff0b7807 */ /* 0x000fc80004800000 */
[----:B------:R-:W-:-:S04]  /*10c0*/  LOP3.LUT R11, R11, 0x1, R18, 0xf8, !PT ;  /* 0x000000010b0b7812 */ /* 0x000fc800078ef812 */
[----:B------:R-:W-:-:S05]  /*10d0*/  LOP3.LUT R11, R11, R16, RZ, 0xc0, !PT ;  /* 0x000000100b0b7212 */ /* 0x000fca00078ec0ff */
[----:B------:R-:W-:-:S05]  /*10e0*/  IMAD.IADD R11, R18, 0x1, R11 ;  /* 0x00000001120b7824 */ /* 0x000fca00078e020b */
[----:B------:R-:W-:Y:S01]  /*10f0*/  LOP3.LUT R0, R11, R0, RZ, 0xfc, !PT ;  /* 0x000000000b007212 */ /* 0x000fe200078efcff */
[----:B------:R-:W-:Y:S06]  /*1100*/  BRA `(.L_x_45) ;  /* 0x0000000000107947 */ /* 0x000fec0003800000 */
.L_x_44:
[----:B------:R-:W-:-:S04]  /*1110*/  LOP3.LUT R0, R0, 0x80000000, RZ, 0xc0, !PT ;  /* 0x8000000000007812 */ /* 0x000fc800078ec0ff */
[----:B------:R-:W-:Y:S01]  /*1120*/  LOP3.LUT R0, R0, 0x7f800000, RZ, 0xfc, !PT ;  /* 0x7f80000000007812 */ /* 0x000fe200078efcff */
[----:B------:R-:W-:Y:S06]  /*1130*/  BRA `(.L_x_45) ;  /* 0x0000000000047947 */ /* 0x000fec0003800000 */
.L_x_43:
[----:B------:R-:W-:-:S07]  /*1140*/  IMAD R0, R15, 0x800000, R0 ;  /* 0x008000000f007824 */ /* 0x000fce00078e0200 */
.L_x_45:
[----:B------:R-:W-:Y:S05]  /*1150*/  BSYNC.RECONVERGENT B3 ;  /* 0x0000000000037941 */ /* 0x000fea0003800200 */
.L_x_42:
[----:B------:R-:W-:Y:S05]  /*1160*/  BRA `(.L_x_46) ;  /* 0x0000000000207947 */ /* 0x000fea0003800000 */
.L_x_41:
[----:B------:R-:W-:-:S04]  /*1170*/  LOP3.LUT R0, R16, 0x80000000, R13, 0x48, !PT ;  /* 0x8000000010007812 */ /* 0x000fc800078e480d */
[----:B------:R-:W-:Y:S01]  /*1180*/  LOP3.LUT R0, R0, 0x7f800000, RZ, 0xfc, !PT ;  /* 0x7f80000000007812 */ /* 0x000fe200078efcff */
[----:B------:R-:W-:Y:S06]  /*1190*/  BRA `(.L_x_46) ;  /* 0x0000000000147947 */ /* 0x000fec0003800000 */
.L_x_40:
[----:B------:R-:W-:Y:S01]  /*11a0*/  LOP3.LUT R0, R16, 0x80000000, R13, 0x48, !PT ;  /* 0x8000000010007812 */ /* 0x000fe200078e480d */
[----:B------:R-:W-:Y:S06]  /*11b0*/  BRA `(.L_x_46) ;  /* 0x00000000000c7947 */ /* 0x000fec0003800000 */
.L_x_39:
[----:B------:R-:W0:Y:S01]  /*11c0*/  MUFU.RSQ R0, -QNAN ;  /* 0xffc0000000007908 */ /* 0x000e220000001400 */
[----:B------:R-:W-:Y:S05]  /*11d0*/  BRA `(.L_x_46) ;  /* 0x0000000000047947 */ /* 0x000fea0003800000 */
.L_x_38:
[----:B------:R-:W-:-:S07]  /*11e0*/  FADD.FTZ R0, R0, 3 ;  /* 0x4040000000007421 */ /* 0x000fce0000010000 */
.L_x_46:
[----:B------:R-:W-:Y:S05]  /*11f0*/  BSYNC.RECONVERGENT B0 ;  /* 0x0000000000007941 */ /* 0x000fea0003800200 */
.L_x_35:
[----:B------:R-:W-:-:S04]  /*1200*/  IMAD.MOV.U32 R13, RZ, RZ, 0x0 ;  /* 0x00000000ff0d7424 */ /* 0x000fc800078e00ff */
[----:B0-----:R-:W-:Y:S05]  /*1210*/  RET.REL.NODEC R12 `(_Z17GridBarrierKernelPfii) ;  /* 0xffffffec0c787950 */ /* 0x001fea0003c3ffff */
.L_x_47:
        /* <DEDUP_REMOVED lines=14> */
.L_x_49:


//--------------------- .text._Z24ThreadBlockBarrierKernelPKfPfi --------------------------
	.section	.text._Z24ThreadBlockBarrierKernelPKfPfi,"ax",@progbits
	.align	128
        .global         _Z24ThreadBlockBarrierKernelPKfPfi
        .type           _Z24ThreadBlockBarrierKernelPKfPfi,@function
        .size           _Z24ThreadBlockBarrierKernelPKfPfi,(.L_x_55 - _Z24ThreadBlockBarrierKernelPKfPfi)
        .other          _Z24ThreadBlockBarrierKernelPKfPfi,@"STO_CUDA_ENTRY STV_DEFAULT"
_Z24ThreadBlockBarrierKernelPKfPfi:
.text._Z24ThreadBlockBarrierKernelPKfPfi:
        /* <DEDUP_REMOVED lines=10> */
[----:B0-----:R-:W-:-:S05]  /*00a0*/  IMAD.WIDE R2, R7, 0x4, R2 ;  /* 0x0000000407027825 */ /* 0x001fca00078e0202 */
[----:B-1----:R0:W2:Y:S01]  /*00b0*/  LDG.E R0, desc[UR6][R2.64] ;  /* 0x0000000602007981 */ /* 0x0020a2000c1e1900 */
[----:B------:R-:W1:Y:S01]  /*00c0*/  S2UR UR5, SR_CgaCtaId ;  /* 0x00000000000579c3 */ /* 0x000e620000008800 */
[----:B------:R-:W-:Y:S01]  /*00d0*/  UMOV UR4, 0x400 ;  /* 0x0000040000047882 */ /* 0x000fe20000000000 */
[----:B------:R-:W-:Y:S01]  /*00e0*/  ISETP.NE.AND P0, PT, R4, RZ, PT ;  /* 0x000000ff0400720c */ /* 0x000fe20003f05270 */
[----:B-1----:R-:W-:-:S06]  /*00f0*/  ULEA UR4, UR5, UR4, 0x18 ;  /* 0x0000000405047291 */ /* 0x002fcc000f8ec0ff */
[----:B------:R-:W-:Y:S02]  /*0100*/  LEA R9, R4, UR4, 0x2 ;  /* 0x0000000404097c11 */ /* 0x000fe4000f8e10ff */
[----:B------:R-:W0:Y:S02]  /*0110*/  LDC.64 R4, c[0x0][0x388] ;  /* 0x0000e200ff047b82 */ /* 0x000e240000000a00 */
[----:B0-----:R-:W-:Y:S01]  /*0120*/  IMAD.WIDE R2, R7, 0x4, R4 ;  /* 0x0000000407027825 */ /* 0x001fe200078e0204 */
[----:B--2---:R-:W-:Y:S05]  /*0130*/  STS [R9], R0 ;  /* 0x0000000009007388 */ /* 0x004fea0000000800 */
[----:B------:R-:W-:Y:S06]  /*0140*/  BAR.SYNC.DEFER_BLOCKING 0x0 ;  /* 0x0000000000007b1d */ /* 0x000fec0000010000 */
[----:B------:R-:W-:Y:S04]  /*0150*/  LDS R11, [R9] ;  /* 0x00000000090b7984 */ /* 0x000fe80000000800 */
[----:B------:R-:W0:Y:S02]  /*0160*/  @P0 LDS R6, [R9+-0x4] ;  /* 0xfffffc0009060984 */ /* 0x000e240000000800 */
[----:B0-----:R-:W-:Y:S01]  /*0170*/  @P0 FADD R11, R11, R6 ;  /* 0x000000060b0b0221 */ /* 0x001fe20000000000 */
[----:B------:R-:W-:Y:S06]  /*0180*/  BAR.SYNC.DEFER_BLOCKING 0x0 ;  /* 0x0000000000007b1d */ /* 0x000fec0000010000 */
[----:B------:R-:W-:Y:S01]  /*0190*/  STG.E desc[UR6][R2.64], R11 ;  /* 0x0000000b02007986 */ /* 0x000fe2000c101906 */
[----:B------:R-:W-:Y:S05]  /*01a0*/  EXIT ;  /* 0x000000000000794d */ /* 0x000fea0003800000 */
.L_x_48:
        /* <DEDUP_REMOVED lines=13> */
.L_x_55:


//--------------------- .nv.shared._Z28TestBarrierCorrectnessKernelPii --------------------------
	.section	.nv.shared._Z28TestBarrierCorrectnessKernelPii,"aw",@nobits
	.sectionflags	@""
	.align	4
.nv.shared._Z28TestBarrierCorrectnessKernelPii:
	.zero		5120


//--------------------- .nv.shared.reserved.0     --------------------------
	.section	.nv.shared.reserved.0,"aw",@nobits
	.weak		__nv_reservedSMEM_offset_0_alias
	.size		__nv_reservedSMEM_offset_0_alias, 0, 64
	.other		__nv_reservedSMEM_offset_0_alias,@"STO_CUDA_RESERVED_SHARED STV_DEFAULT"
__nv_reservedSMEM_offset_0_alias:
	.zero		0
	.zero		64


//--------------------- .nv.shared._Z18NamedBarrierKernelPKfPfi --------------------------
	.section	.nv.shared._Z18NamedBarrierKernelPKfPfi,"aw",@nobits
	.sectionflags	@""
	.align	4
.nv.shared._Z18NamedBarrierKernelPKfPfi:
	.zero		5120


//--------------------- .nv.shared._Z24ThreadBlockBarrierKernelPKfPfi --------------------------
	.section	.nv.shared._Z24ThreadBlockBarrierKernelPKfPfi,"aw",@nobits
	.sectionflags	@""
	.align	4
.nv.shared._Z24ThreadBlockBarrierKernelPKfPfi:
	.zero		5120


//--------------------- .nv.constant0._Z28TestBarrierCorrectnessKernelPii --------------------------
	.section	.nv.constant0._Z28TestBarrierCorrectnessKernelPii,"a",@progbits
	.sectionflags	@""
	.align	4
.nv.constant0._Z28TestBarrierCorrectnessKernelPii:
	.zero		908


//--------------------- .nv.constant0._Z17TileBarrierKernelPKfPfii --------------------------
	.section	.nv.constant0._Z17TileBarrierKernelPKfPfii,"a",@progbits
	.sectionflags	@""
	.align	4
.nv.constant0._Z17TileBarrierKernelPKfPfii:
	.zero		920


//--------------------- .nv.constant0._Z17WarpBarrierKernelPKfPfi --------------------------
	.section	.nv.constant0._Z17WarpBarrierKernelPKfPfi,"a",@progbits
	.sectionflags	@""
	.align	4
.nv.constant0._Z17WarpBarrierKernelPKfPfi:
	.zero		916


//--------------------- .nv.constant0._Z18NamedBarrierKernelPKfPfi --------------------------
	.section	.nv.constant0._Z18NamedBarrierKernelPKfPfi,"a",@progbits
	.sectionflags	@""
	.align	4
.nv.constant0._Z18NamedBarrierKernelPKfPfi:
	.zero		916


//--------------------- .nv.constant0._Z17GridBarrierKernelPfii --------------------------
	.section	.nv.constant0._Z17GridBarrierKernelPfii,"a",@progbits
	.sectionflags	@""
	.align	4
.nv.constant0._Z17GridBarrierKernelPfii:
	.zero		912


//--------------------- .nv.constant0._Z24ThreadBlockBarrierKernelPKfPfi --------------------------
	.section	.nv.constant0._Z24ThreadBlockBarrierKernelPKfPfi,"a",@progbits
	.sectionflags	@""
	.align	4
.nv.constant0._Z24ThreadBlockBarrierKernelPKfPfi:
	.zero		916


//--------------------- SYMBOLS --------------------------

	.type		.nv.reservedSmem.offset0,@object
	.size		.nv.reservedSmem.offset0,0x4
	.type		.nv.reservedSmem.cap,@object
	.size		.nv.reservedSmem.cap,0x4
